//
// Generated by NVIDIA NVVM Compiler
//
// Compiler Build ID: CL-36424714
// Cuda compilation tools, release 13.0, V13.0.88
// Based on NVVM 20.0.0
//

.version 9.0
.target sm_100
.address_size 64

	// .globl	_Z15totalSequentialPfS_i
// _ZZ24totalSequentialSharedMemPfS_iE5sdata has been demoted
// _ZZ42totalWithThreadSyncAndSharedMemInterleavedPfS_iE5sdata has been demoted
// _ZZ31totalWithThreadSyncAndSharedMemPfS_iE5sdata has been demoted

.visible .entry _Z15totalSequentialPfS_i(
	.param .u64 .ptr .align 1 _Z15totalSequentialPfS_i_param_0,
	.param .u64 .ptr .align 1 _Z15totalSequentialPfS_i_param_1,
	.param .u32 _Z15totalSequentialPfS_i_param_2
)
{
	.reg .pred 	%p<10>;
	.reg .b32 	%r<113>;
	.reg .b32 	%f<89>;
	.reg .b64 	%rd<65>;

	ld.param.u64 	%rd3, [_Z15totalSequentialPfS_i_param_0];
	ld.param.u64 	%rd2, [_Z15totalSequentialPfS_i_param_1];
	cvta.to.global.u64 	%rd1, %rd3;
	mov.u32 	%r38, %tid.x;
	mov.u32 	%r1, %ctaid.x;
	mov.u32 	%r2, %ntid.x;
	mul.lo.s32 	%r3, %r1, %r2;
	setp.ne.s32 	%p1, %r38, 0;
	@%p1 bra 	$L__BB0_14;
	and.b32  	%r4, %r2, 15;
	setp.lt.u32 	%p2, %r2, 16;
	mov.b32 	%r104, 0;
	mov.u32 	%r112, %r104;
	@%p2 bra 	$L__BB0_4;
	and.b32  	%r104, %r2, 2032;
	and.b32  	%r42, %r2, -16;
	neg.s32 	%r98, %r42;
	add.s32 	%r97, %r3, 7;
	mov.b32 	%r112, 0;
$L__BB0_3:
	.pragma "nounroll";
	add.s32 	%r43, %r97, -7;
	mul.wide.u32 	%rd4, %r43, 4;
	add.s64 	%rd5, %rd1, %rd4;
	ld.global.f32 	%f1, [%rd5];
	cvt.rn.f32.s32 	%f2, %r112;
	add.f32 	%f3, %f1, %f2;
	cvt.rzi.s32.f32 	%r44, %f3;
	add.s32 	%r45, %r97, -6;
	mul.wide.u32 	%rd6, %r45, 4;
	add.s64 	%rd7, %rd1, %rd6;
	ld.global.f32 	%f4, [%rd7];
	cvt.rn.f32.s32 	%f5, %r44;
	add.f32 	%f6, %f4, %f5;
	cvt.rzi.s32.f32 	%r46, %f6;
	add.s32 	%r47, %r97, -5;
	mul.wide.u32 	%rd8, %r47, 4;
	add.s64 	%rd9, %rd1, %rd8;
	ld.global.f32 	%f7, [%rd9];
	cvt.rn.f32.s32 	%f8, %r46;
	add.f32 	%f9, %f7, %f8;
	cvt.rzi.s32.f32 	%r48, %f9;
	add.s32 	%r49, %r97, -4;
	mul.wide.u32 	%rd10, %r49, 4;
	add.s64 	%rd11, %rd1, %rd10;
	ld.global.f32 	%f10, [%rd11];
	cvt.rn.f32.s32 	%f11, %r48;
	add.f32 	%f12, %f10, %f11;
	cvt.rzi.s32.f32 	%r50, %f12;
	add.s32 	%r51, %r97, -3;
	mul.wide.u32 	%rd12, %r51, 4;
	add.s64 	%rd13, %rd1, %rd12;
	ld.global.f32 	%f13, [%rd13];
	cvt.rn.f32.s32 	%f14, %r50;
	add.f32 	%f15, %f13, %f14;
	cvt.rzi.s32.f32 	%r52, %f15;
	add.s32 	%r53, %r97, -2;
	mul.wide.u32 	%rd14, %r53, 4;
	add.s64 	%rd15, %rd1, %rd14;
	ld.global.f32 	%f16, [%rd15];
	cvt.rn.f32.s32 	%f17, %r52;
	add.f32 	%f18, %f16, %f17;
	cvt.rzi.s32.f32 	%r54, %f18;
	add.s32 	%r55, %r97, -1;
	mul.wide.u32 	%rd16, %r55, 4;
	add.s64 	%rd17, %rd1, %rd16;
	ld.global.f32 	%f19, [%rd17];
	cvt.rn.f32.s32 	%f20, %r54;
	add.f32 	%f21, %f19, %f20;
	cvt.rzi.s32.f32 	%r56, %f21;
	add.s32 	%r57, %r97, 8;
	mul.wide.u32 	%rd18, %r97, 4;
	add.s64 	%rd19, %rd1, %rd18;
	ld.global.f32 	%f22, [%rd19];
	cvt.rn.f32.s32 	%f23, %r56;
	add.f32 	%f24, %f22, %f23;
	cvt.rzi.s32.f32 	%r58, %f24;
	add.s32 	%r59, %r97, 1;
	mul.wide.u32 	%rd20, %r59, 4;
	add.s64 	%rd21, %rd1, %rd20;
	ld.global.f32 	%f25, [%rd21];
	cvt.rn.f32.s32 	%f26, %r58;
	add.f32 	%f27, %f25, %f26;
	cvt.rzi.s32.f32 	%r60, %f27;
	add.s32 	%r61, %r97, 2;
	mul.wide.u32 	%rd22, %r61, 4;
	add.s64 	%rd23, %rd1, %rd22;
	ld.global.f32 	%f28, [%rd23];
	cvt.rn.f32.s32 	%f29, %r60;
	add.f32 	%f30, %f28, %f29;
	cvt.rzi.s32.f32 	%r62, %f30;
	add.s32 	%r63, %r97, 3;
	mul.wide.u32 	%rd24, %r63, 4;
	add.s64 	%rd25, %rd1, %rd24;
	ld.global.f32 	%f31, [%rd25];
	cvt.rn.f32.s32 	%f32, %r62;
	add.f32 	%f33, %f31, %f32;
	cvt.rzi.s32.f32 	%r64, %f33;
	add.s32 	%r65, %r97, 4;
	mul.wide.u32 	%rd26, %r65, 4;
	add.s64 	%rd27, %rd1, %rd26;
	ld.global.f32 	%f34, [%rd27];
	cvt.rn.f32.s32 	%f35, %r64;
	add.f32 	%f36, %f34, %f35;
	cvt.rzi.s32.f32 	%r66, %f36;
	add.s32 	%r67, %r97, 5;
	mul.wide.u32 	%rd28, %r67, 4;
	add.s64 	%rd29, %rd1, %rd28;
	ld.global.f32 	%f37, [%rd29];
	cvt.rn.f32.s32 	%f38, %r66;
	add.f32 	%f39, %f37, %f38;
	cvt.rzi.s32.f32 	%r68, %f39;
	add.s32 	%r69, %r97, 6;
	mul.wide.u32 	%rd30, %r69, 4;
	add.s64 	%rd31, %rd1, %rd30;
	ld.global.f32 	%f40, [%rd31];
	cvt.rn.f32.s32 	%f41, %r68;
	add.f32 	%f42, %f40, %f41;
	cvt.rzi.s32.f32 	%r70, %f42;
	add.s32 	%r71, %r97, 7;
	mul.wide.u32 	%rd32, %r71, 4;
	add.s64 	%rd33, %rd1, %rd32;
	ld.global.f32 	%f43, [%rd33];
	cvt.rn.f32.s32 	%f44, %r70;
	add.f32 	%f45, %f43, %f44;
	cvt.rzi.s32.f32 	%r72, %f45;
	mul.wide.u32 	%rd34, %r57, 4;
	add.s64 	%rd35, %rd1, %rd34;
	ld.global.f32 	%f46, [%rd35];
	cvt.rn.f32.s32 	%f47, %r72;
	add.f32 	%f48, %f46, %f47;
	cvt.rzi.s32.f32 	%r112, %f48;
	add.s32 	%r98, %r98, 16;
	add.s32 	%r97, %r97, 16;
	setp.ne.s32 	%p3, %r98, 0;
	@%p3 bra 	$L__BB0_3;
$L__BB0_4:
	setp.eq.s32 	%p4, %r4, 0;
	@%p4 bra 	$L__BB0_13;
	and.b32  	%r17, %r2, 7;
	setp.lt.u32 	%p5, %r4, 8;
	@%p5 bra 	$L__BB0_7;
	add.s32 	%r74, %r104, %r3;
	mul.wide.u32 	%rd36, %r74, 4;
	add.s64 	%rd37, %rd1, %rd36;
	ld.global.f32 	%f49, [%rd37];
	cvt.rn.f32.s32 	%f50, %r112;
	add.f32 	%f51, %f49, %f50;
	cvt.rzi.s32.f32 	%r75, %f51;
	add.s32 	%r76, %r74, 1;
	mul.wide.u32 	%rd38, %r76, 4;
	add.s64 	%rd39, %rd1, %rd38;
	ld.global.f32 	%f52, [%rd39];
	cvt.rn.f32.s32 	%f53, %r75;
	add.f32 	%f54, %f52, %f53;
	cvt.rzi.s32.f32 	%r77, %f54;
	add.s32 	%r78, %r74, 2;
	mul.wide.u32 	%rd40, %r78, 4;
	add.s64 	%rd41, %rd1, %rd40;
	ld.global.f32 	%f55, [%rd41];
	cvt.rn.f32.s32 	%f56, %r77;
	add.f32 	%f57, %f55, %f56;
	cvt.rzi.s32.f32 	%r79, %f57;
	add.s32 	%r80, %r74, 3;
	mul.wide.u32 	%rd42, %r80, 4;
	add.s64 	%rd43, %rd1, %rd42;
	ld.global.f32 	%f58, [%rd43];
	cvt.rn.f32.s32 	%f59, %r79;
	add.f32 	%f60, %f58, %f59;
	cvt.rzi.s32.f32 	%r81, %f60;
	add.s32 	%r82, %r74, 4;
	mul.wide.u32 	%rd44, %r82, 4;
	add.s64 	%rd45, %rd1, %rd44;
	ld.global.f32 	%f61, [%rd45];
	cvt.rn.f32.s32 	%f62, %r81;
	add.f32 	%f63, %f61, %f62;
	cvt.rzi.s32.f32 	%r83, %f63;
	add.s32 	%r84, %r74, 5;
	mul.wide.u32 	%rd46, %r84, 4;
	add.s64 	%rd47, %rd1, %rd46;
	ld.global.f32 	%f64, [%rd47];
	cvt.rn.f32.s32 	%f65, %r83;
	add.f32 	%f66, %f64, %f65;
	cvt.rzi.s32.f32 	%r85, %f66;
	add.s32 	%r86, %r74, 6;
	mul.wide.u32 	%rd48, %r86, 4;
	add.s64 	%rd49, %rd1, %rd48;
	ld.global.f32 	%f67, [%rd49];
	cvt.rn.f32.s32 	%f68, %r85;
	add.f32 	%f69, %f67, %f68;
	cvt.rzi.s32.f32 	%r87, %f69;
	add.s32 	%r88, %r74, 7;
	mul.wide.u32 	%rd50, %r88, 4;
	add.s64 	%rd51, %rd1, %rd50;
	ld.global.f32 	%f70, [%rd51];
	cvt.rn.f32.s32 	%f71, %r87;
	add.f32 	%f72, %f70, %f71;
	cvt.rzi.s32.f32 	%r112, %f72;
	add.s32 	%r104, %r104, 8;
$L__BB0_7:
	setp.eq.s32 	%p6, %r17, 0;
	@%p6 bra 	$L__BB0_13;
	and.b32  	%r23, %r2, 3;
	setp.lt.u32 	%p7, %r17, 4;
	@%p7 bra 	$L__BB0_10;
	add.s32 	%r90, %r104, %r3;
	mul.wide.u32 	%rd52, %r90, 4;
	add.s64 	%rd53, %rd1, %rd52;
	ld.global.f32 	%f73, [%rd53];
	cvt.rn.f32.s32 	%f74, %r112;
	add.f32 	%f75, %f73, %f74;
	cvt.rzi.s32.f32 	%r91, %f75;
	add.s32 	%r92, %r90, 1;
	mul.wide.u32 	%rd54, %r92, 4;
	add.s64 	%rd55, %rd1, %rd54;
	ld.global.f32 	%f76, [%rd55];
	cvt.rn.f32.s32 	%f77, %r91;
	add.f32 	%f78, %f76, %f77;
	cvt.rzi.s32.f32 	%r93, %f78;
	add.s32 	%r94, %r90, 2;
	mul.wide.u32 	%rd56, %r94, 4;
	add.s64 	%rd57, %rd1, %rd56;
	ld.global.f32 	%f79, [%rd57];
	cvt.rn.f32.s32 	%f80, %r93;
	add.f32 	%f81, %f79, %f80;
	cvt.rzi.s32.f32 	%r95, %f81;
	add.s32 	%r96, %r90, 3;
	mul.wide.u32 	%rd58, %r96, 4;
	add.s64 	%rd59, %rd1, %rd58;
	ld.global.f32 	%f82, [%rd59];
	cvt.rn.f32.s32 	%f83, %r95;
	add.f32 	%f84, %f82, %f83;
	cvt.rzi.s32.f32 	%r112, %f84;
	add.s32 	%r104, %r104, 4;
$L__BB0_10:
	setp.eq.s32 	%p8, %r23, 0;
	@%p8 bra 	$L__BB0_13;
	add.s32 	%r110, %r104, %r3;
	neg.s32 	%r109, %r23;
$L__BB0_12:
	.pragma "nounroll";
	mul.wide.u32 	%rd60, %r110, 4;
	add.s64 	%rd61, %rd1, %rd60;
	ld.global.f32 	%f85, [%rd61];
	cvt.rn.f32.s32 	%f86, %r112;
	add.f32 	%f87, %f85, %f86;
	cvt.rzi.s32.f32 	%r112, %f87;
	add.s32 	%r110, %r110, 1;
	add.s32 	%r109, %r109, 1;
	setp.ne.s32 	%p9, %r109, 0;
	@%p9 bra 	$L__BB0_12;
$L__BB0_13:
	cvt.rn.f32.s32 	%f88, %r112;
	cvta.to.global.u64 	%rd62, %rd2;
	mul.wide.u32 	%rd63, %r1, 4;
	add.s64 	%rd64, %rd62, %rd63;
	st.global.f32 	[%rd64], %f88;
$L__BB0_14:
	ret;

}
	// .globl	_Z24totalSequentialSharedMemPfS_i
.visible .entry _Z24totalSequentialSharedMemPfS_i(
	.param .u64 .ptr .align 1 _Z24totalSequentialSharedMemPfS_i_param_0,
	.param .u64 .ptr .align 1 _Z24totalSequentialSharedMemPfS_i_param_1,
	.param .u32 _Z24totalSequentialSharedMemPfS_i_param_2
)
{
	.reg .pred 	%p<12>;
	.reg .b32 	%r<54>;
	.reg .b32 	%f<87>;
	.reg .b64 	%rd<9>;
	// demoted variable
	.shared .align 4 .b8 _ZZ24totalSequentialSharedMemPfS_iE5sdata[4096];
	ld.param.u64 	%rd1, [_Z24totalSequentialSharedMemPfS_i_param_0];
	ld.param.u64 	%rd2, [_Z24totalSequentialSharedMemPfS_i_param_1];
	ld.param.u32 	%r28, [_Z24totalSequentialSharedMemPfS_i_param_2];
	mov.u32 	%r1, %tid.x;
	mov.u32 	%r2, %ctaid.x;
	mov.u32 	%r3, %ntid.x;
	mad.lo.s32 	%r4, %r2, %r3, %r1;
	setp.ge.s32 	%p1, %r4, %r28;
	mov.f32 	%f76, 0f00000000;
	@%p1 bra 	$L__BB1_2;
	cvta.to.global.u64 	%rd3, %rd1;
	mul.wide.s32 	%rd4, %r4, 4;
	add.s64 	%rd5, %rd3, %rd4;
	ld.global.f32 	%f76, [%rd5];
$L__BB1_2:
	shl.b32 	%r29, %r1, 2;
	mov.u32 	%r30, _ZZ24totalSequentialSharedMemPfS_iE5sdata;
	add.s32 	%r31, %r30, %r29;
	st.shared.f32 	[%r31], %f76;
	setp.ne.s32 	%p2, %r1, 0;
	@%p2 bra 	$L__BB1_19;
	setp.lt.u32 	%p3, %r3, 2;
	ld.shared.f32 	%f85, [_ZZ24totalSequentialSharedMemPfS_iE5sdata];
	@%p3 bra 	$L__BB1_18;
	add.s32 	%r5, %r3, -1;
	add.s32 	%r33, %r3, -2;
	and.b32  	%r6, %r5, 15;
	setp.lt.u32 	%p4, %r33, 15;
	mov.b32 	%r50, 1;
	@%p4 bra 	$L__BB1_8;
	add.s32 	%r46, %r30, 32;
	and.b32  	%r37, %r5, -16;
	neg.s32 	%r48, %r37;
	mov.b32 	%r47, 0;
$L__BB1_6:
	.pragma "nounroll";
	ld.shared.f32 	%f20, [%r46+-28];
	add.f32 	%f21, %f20, %f85;
	ld.shared.f32 	%f22, [%r46+-24];
	add.f32 	%f23, %f22, %f21;
	ld.shared.f32 	%f24, [%r46+-20];
	add.f32 	%f25, %f24, %f23;
	ld.shared.f32 	%f26, [%r46+-16];
	add.f32 	%f27, %f26, %f25;
	ld.shared.f32 	%f28, [%r46+-12];
	add.f32 	%f29, %f28, %f27;
	ld.shared.f32 	%f30, [%r46+-8];
	add.f32 	%f31, %f30, %f29;
	ld.shared.f32 	%f32, [%r46+-4];
	add.f32 	%f33, %f32, %f31;
	ld.shared.f32 	%f34, [%r46];
	add.f32 	%f35, %f34, %f33;
	ld.shared.f32 	%f36, [%r46+4];
	add.f32 	%f37, %f36, %f35;
	ld.shared.f32 	%f38, [%r46+8];
	add.f32 	%f39, %f38, %f37;
	ld.shared.f32 	%f40, [%r46+12];
	add.f32 	%f41, %f40, %f39;
	ld.shared.f32 	%f42, [%r46+16];
	add.f32 	%f43, %f42, %f41;
	ld.shared.f32 	%f44, [%r46+20];
	add.f32 	%f45, %f44, %f43;
	ld.shared.f32 	%f46, [%r46+24];
	add.f32 	%f47, %f46, %f45;
	ld.shared.f32 	%f48, [%r46+28];
	add.f32 	%f49, %f48, %f47;
	ld.shared.f32 	%f50, [%r46+32];
	add.f32 	%f85, %f50, %f49;
	add.s32 	%r48, %r48, 16;
	add.s32 	%r47, %r47, 16;
	add.s32 	%r46, %r46, 64;
	setp.ne.s32 	%p5, %r48, 0;
	@%p5 bra 	$L__BB1_6;
	add.s32 	%r50, %r47, 1;
$L__BB1_8:
	setp.eq.s32 	%p6, %r6, 0;
	@%p6 bra 	$L__BB1_17;
	and.b32  	%r16, %r5, 7;
	setp.lt.u32 	%p7, %r6, 8;
	@%p7 bra 	$L__BB1_11;
	shl.b32 	%r38, %r50, 2;
	add.s32 	%r40, %r30, %r38;
	ld.shared.f32 	%f52, [%r40];
	add.f32 	%f53, %f52, %f85;
	ld.shared.f32 	%f54, [%r40+4];
	add.f32 	%f55, %f54, %f53;
	ld.shared.f32 	%f56, [%r40+8];
	add.f32 	%f57, %f56, %f55;
	ld.shared.f32 	%f58, [%r40+12];
	add.f32 	%f59, %f58, %f57;
	ld.shared.f32 	%f60, [%r40+16];
	add.f32 	%f61, %f60, %f59;
	ld.shared.f32 	%f62, [%r40+20];
	add.f32 	%f63, %f62, %f61;
	ld.shared.f32 	%f64, [%r40+24];
	add.f32 	%f65, %f64, %f63;
	ld.shared.f32 	%f66, [%r40+28];
	add.f32 	%f85, %f66, %f65;
	add.s32 	%r50, %r50, 8;
$L__BB1_11:
	setp.eq.s32 	%p8, %r16, 0;
	@%p8 bra 	$L__BB1_17;
	and.b32  	%r19, %r5, 3;
	setp.lt.u32 	%p9, %r16, 4;
	@%p9 bra 	$L__BB1_14;
	shl.b32 	%r41, %r50, 2;
	add.s32 	%r43, %r30, %r41;
	ld.shared.f32 	%f68, [%r43];
	add.f32 	%f69, %f68, %f85;
	ld.shared.f32 	%f70, [%r43+4];
	add.f32 	%f71, %f70, %f69;
	ld.shared.f32 	%f72, [%r43+8];
	add.f32 	%f73, %f72, %f71;
	ld.shared.f32 	%f74, [%r43+12];
	add.f32 	%f85, %f74, %f73;
	add.s32 	%r50, %r50, 4;
$L__BB1_14:
	setp.eq.s32 	%p10, %r19, 0;
	@%p10 bra 	$L__BB1_17;
	shl.b32 	%r44, %r50, 2;
	add.s32 	%r53, %r30, %r44;
	neg.s32 	%r52, %r19;
$L__BB1_16:
	.pragma "nounroll";
	ld.shared.f32 	%f75, [%r53];
	add.f32 	%f85, %f75, %f85;
	add.s32 	%r53, %r53, 4;
	add.s32 	%r52, %r52, 1;
	setp.ne.s32 	%p11, %r52, 0;
	@%p11 bra 	$L__BB1_16;
$L__BB1_17:
	st.shared.f32 	[_ZZ24totalSequentialSharedMemPfS_iE5sdata], %f85;
$L__BB1_18:
	cvta.to.global.u64 	%rd6, %rd2;
	mul.wide.u32 	%rd7, %r2, 4;
	add.s64 	%rd8, %rd6, %rd7;
	st.global.f32 	[%rd8], %f85;
$L__BB1_19:
	ret;

}
	// .globl	_Z30totalWithThreadSyncInterleavedPfS_i
.visible .entry _Z30totalWithThreadSyncInterleavedPfS_i(
	.param .u64 .ptr .align 1 _Z30totalWithThreadSyncInterleavedPfS_i_param_0,
	.param .u64 .ptr .align 1 _Z30totalWithThreadSyncInterleavedPfS_i_param_1,
	.param .u32 _Z30totalWithThreadSyncInterleavedPfS_i_param_2
)
{
	.reg .pred 	%p<5>;
	.reg .b32 	%r<12>;
	.reg .b32 	%f<5>;
	.reg .b64 	%rd<11>;

	ld.param.u64 	%rd4, [_Z30totalWithThreadSyncInterleavedPfS_i_param_0];
	ld.param.u64 	%rd3, [_Z30totalWithThreadSyncInterleavedPfS_i_param_1];
	cvta.to.global.u64 	%rd1, %rd4;
	mov.u32 	%r1, %tid.x;
	mov.u32 	%r2, %ctaid.x;
	mov.u32 	%r3, %ntid.x;
	mad.lo.s32 	%r4, %r2, %r3, %r1;
	setp.lt.u32 	%p1, %r3, 2;
	mul.wide.s32 	%rd5, %r4, 4;
	add.s64 	%rd2, %rd1, %rd5;
	@%p1 bra 	$L__BB2_5;
	mov.b32 	%r11, 1;
$L__BB2_2:
	shl.b32 	%r6, %r11, 1;
	add.s32 	%r8, %r6, -1;
	and.b32  	%r9, %r8, %r1;
	setp.ne.s32 	%p2, %r9, 0;
	@%p2 bra 	$L__BB2_4;
	add.s32 	%r10, %r11, %r4;
	mul.wide.u32 	%rd6, %r10, 4;
	add.s64 	%rd7, %rd1, %rd6;
	ld.global.f32 	%f1, [%rd7];
	ld.global.f32 	%f2, [%rd2];
	add.f32 	%f3, %f1, %f2;
	st.global.f32 	[%rd2], %f3;
$L__BB2_4:
	bar.sync 	0;
	setp.lt.u32 	%p3, %r6, %r3;
	mov.u32 	%r11, %r6;
	@%p3 bra 	$L__BB2_2;
$L__BB2_5:
	setp.ne.s32 	%p4, %r1, 0;
	@%p4 bra 	$L__BB2_7;
	ld.global.f32 	%f4, [%rd2];
	cvta.to.global.u64 	%rd8, %rd3;
	mul.wide.u32 	%rd9, %r2, 4;
	add.s64 	%rd10, %rd8, %rd9;
	st.global.f32 	[%rd10], %f4;
$L__BB2_7:
	ret;

}
	// .globl	_Z42totalWithThreadSyncAndSharedMemInterleavedPfS_i
.visible .entry _Z42totalWithThreadSyncAndSharedMemInterleavedPfS_i(
	.param .u64 .ptr .align 1 _Z42totalWithThreadSyncAndSharedMemInterleavedPfS_i_param_0,
	.param .u64 .ptr .align 1 _Z42totalWithThreadSyncAndSharedMemInterleavedPfS_i_param_1,
	.param .u32 _Z42totalWithThreadSyncAndSharedMemInterleavedPfS_i_param_2
)
{
	.reg .pred 	%p<6>;
	.reg .b32 	%r<18>;
	.reg .b32 	%f<6>;
	.reg .b64 	%rd<9>;
	// demoted variable
	.shared .align 4 .b8 _ZZ42totalWithThreadSyncAndSharedMemInterleavedPfS_iE5sdata[4096];
	ld.param.u64 	%rd1, [_Z42totalWithThreadSyncAndSharedMemInterleavedPfS_i_param_0];
	ld.param.u64 	%rd2, [_Z42totalWithThreadSyncAndSharedMemInterleavedPfS_i_param_1];
	ld.param.u32 	%r8, [_Z42totalWithThreadSyncAndSharedMemInterleavedPfS_i_param_2];
	mov.u32 	%r1, %tid.x;
	mov.u32 	%r2, %ctaid.x;
	mov.u32 	%r3, %ntid.x;
	mad.lo.s32 	%r4, %r2, %r3, %r1;
	setp.ge.s32 	%p1, %r4, %r8;
	shl.b32 	%r9, %r1, 2;
	mov.u32 	%r10, _ZZ42totalWithThreadSyncAndSharedMemInterleavedPfS_iE5sdata;
	add.s32 	%r5, %r10, %r9;
	@%p1 bra 	$L__BB3_2;
	cvta.to.global.u64 	%rd3, %rd1;
	mul.wide.s32 	%rd4, %r4, 4;
	add.s64 	%rd5, %rd3, %rd4;
	ld.global.f32 	%f1, [%rd5];
	st.shared.f32 	[%r5], %f1;
	bra.uni 	$L__BB3_3;
$L__BB3_2:
	mov.b32 	%r11, 0;
	st.shared.u32 	[%r5], %r11;
$L__BB3_3:
	setp.lt.u32 	%p2, %r3, 2;
	@%p2 bra 	$L__BB3_8;
	mov.b32 	%r17, 1;
$L__BB3_5:
	shl.b32 	%r7, %r17, 1;
	add.s32 	%r13, %r7, -1;
	and.b32  	%r14, %r13, %r1;
	setp.ne.s32 	%p3, %r14, 0;
	@%p3 bra 	$L__BB3_7;
	shl.b32 	%r15, %r17, 2;
	add.s32 	%r16, %r5, %r15;
	ld.shared.f32 	%f2, [%r16];
	ld.shared.f32 	%f3, [%r5];
	add.f32 	%f4, %f2, %f3;
	st.shared.f32 	[%r5], %f4;
$L__BB3_7:
	bar.sync 	0;
	setp.lt.u32 	%p4, %r7, %r3;
	mov.u32 	%r17, %r7;
	@%p4 bra 	$L__BB3_5;
$L__BB3_8:
	setp.ne.s32 	%p5, %r1, 0;
	@%p5 bra 	$L__BB3_10;
	ld.shared.f32 	%f5, [_ZZ42totalWithThreadSyncAndSharedMemInterleavedPfS_iE5sdata];
	cvta.to.global.u64 	%rd6, %rd2;
	mul.wide.u32 	%rd7, %r2, 4;
	add.s64 	%rd8, %rd6, %rd7;
	st.global.f32 	[%rd8], %f5;
$L__BB3_10:
	ret;

}
	// .globl	_Z19totalWithThreadSyncPfS_i
.visible .entry _Z19totalWithThreadSyncPfS_i(
	.param .u64 .ptr .align 1 _Z19totalWithThreadSyncPfS_i_param_0,
	.param .u64 .ptr .align 1 _Z19totalWithThreadSyncPfS_i_param_1,
	.param .u32 _Z19totalWithThreadSyncPfS_i_param_2
)
{
	.reg .pred 	%p<6>;
	.reg .b32 	%r<10>;
	.reg .b32 	%f<7>;
	.reg .b64 	%rd<11>;

	ld.param.u64 	%rd4, [_Z19totalWithThreadSyncPfS_i_param_0];
	ld.param.u64 	%rd3, [_Z19totalWithThreadSyncPfS_i_param_1];
	ld.param.u32 	%r8, [_Z19totalWithThreadSyncPfS_i_param_2];
	cvta.to.global.u64 	%rd1, %rd4;
	mov.u32 	%r1, %tid.x;
	mov.u32 	%r2, %ctaid.x;
	mov.u32 	%r9, %ntid.x;
	mad.lo.s32 	%r4, %r2, %r9, %r1;
	setp.lt.u32 	%p1, %r9, 2;
	mul.wide.s32 	%rd5, %r4, 4;
	add.s64 	%rd2, %rd1, %rd5;
	@%p1 bra 	$L__BB4_6;
$L__BB4_1:
	mov.u32 	%r5, %r9;
	shr.u32 	%r9, %r5, 1;
	setp.ge.u32 	%p2, %r1, %r9;
	@%p2 bra 	$L__BB4_5;
	add.s32 	%r7, %r9, %r4;
	setp.ge.u32 	%p3, %r7, %r8;
	@%p3 bra 	$L__BB4_4;
	mul.wide.u32 	%rd6, %r7, 4;
	add.s64 	%rd7, %rd1, %rd6;
	ld.global.f32 	%f3, [%rd7];
	ld.global.f32 	%f4, [%rd2];
	add.f32 	%f5, %f3, %f4;
	st.global.f32 	[%rd2], %f5;
	bra.uni 	$L__BB4_5;
$L__BB4_4:
	ld.global.f32 	%f1, [%rd2];
	add.f32 	%f2, %f1, 0f00000000;
	st.global.f32 	[%rd2], %f2;
$L__BB4_5:
	bar.sync 	0;
	setp.gt.u32 	%p4, %r5, 3;
	@%p4 bra 	$L__BB4_1;
$L__BB4_6:
	setp.ne.s32 	%p5, %r1, 0;
	@%p5 bra 	$L__BB4_8;
	ld.global.f32 	%f6, [%rd2];
	cvta.to.global.u64 	%rd8, %rd3;
	mul.wide.u32 	%rd9, %r2, 4;
	add.s64 	%rd10, %rd8, %rd9;
	st.global.f32 	[%rd10], %f6;
$L__BB4_8:
	ret;

}
	// .globl	_Z31totalWithThreadSyncAndSharedMemPfS_i
.visible .entry _Z31totalWithThreadSyncAndSharedMemPfS_i(
	.param .u64 .ptr .align 1 _Z31totalWithThreadSyncAndSharedMemPfS_i_param_0,
	.param .u64 .ptr .align 1 _Z31totalWithThreadSyncAndSharedMemPfS_i_param_1,
	.param .u32 _Z31totalWithThreadSyncAndSharedMemPfS_i_param_2
)
{
	.reg .pred 	%p<6>;
	.reg .b32 	%r<15>;
	.reg .b32 	%f<6>;
	.reg .b64 	%rd<9>;
	// demoted variable
	.shared .align 4 .b8 _ZZ31totalWithThreadSyncAndSharedMemPfS_iE5sdata[4096];
	ld.param.u64 	%rd1, [_Z31totalWithThreadSyncAndSharedMemPfS_i_param_0];
	ld.param.u64 	%rd2, [_Z31totalWithThreadSyncAndSharedMemPfS_i_param_1];
	ld.param.u32 	%r7, [_Z31totalWithThreadSyncAndSharedMemPfS_i_param_2];
	mov.u32 	%r1, %tid.x;
	mov.u32 	%r2, %ctaid.x;
	mov.u32 	%r14, %ntid.x;
	setp.ge.s32 	%p1, %r1, %r7;
	shl.b32 	%r8, %r1, 2;
	mov.u32 	%r9, _ZZ31totalWithThreadSyncAndSharedMemPfS_iE5sdata;
	add.s32 	%r4, %r9, %r8;
	@%p1 bra 	$L__BB5_2;
	cvta.to.global.u64 	%rd3, %rd1;
	mad.lo.s32 	%r11, %r2, %r14, %r1;
	mul.wide.s32 	%rd4, %r11, 4;
	add.s64 	%rd5, %rd3, %rd4;
	ld.global.f32 	%f1, [%rd5];
	st.shared.f32 	[%r4], %f1;
	bra.uni 	$L__BB5_3;
$L__BB5_2:
	mov.b32 	%r10, 0;
	st.shared.u32 	[%r4], %r10;
$L__BB5_3:
	bar.sync 	0;
	setp.lt.u32 	%p2, %r14, 2;
	@%p2 bra 	$L__BB5_7;
$L__BB5_4:
	shr.u32 	%r6, %r14, 1;
	setp.ge.u32 	%p3, %r1, %r6;
	@%p3 bra 	$L__BB5_6;
	shl.b32 	%r12, %r6, 2;
	add.s32 	%r13, %r4, %r12;
	ld.shared.f32 	%f2, [%r13];
	ld.shared.f32 	%f3, [%r4];
	add.f32 	%f4, %f2, %f3;
	st.shared.f32 	[%r4], %f4;
$L__BB5_6:
	bar.sync 	0;
	setp.gt.u32 	%p4, %r14, 3;
	mov.u32 	%r14, %r6;
	@%p4 bra 	$L__BB5_4;
$L__BB5_7:
	setp.ne.s32 	%p5, %r1, 0;
	@%p5 bra 	$L__BB5_9;
	ld.shared.f32 	%f5, [_ZZ31totalWithThreadSyncAndSharedMemPfS_iE5sdata];
	cvta.to.global.u64 	%rd6, %rd2;
	mul.wide.u32 	%rd7, %r2, 4;
	add.s64 	%rd8, %rd6, %rd7;
	st.global.f32 	[%rd8], %f5;
$L__BB5_9:
	ret;

}


// ===== COMPILED SASS (sm_100) =====

	.target	sm_100

	.elftype	@"ET_EXEC"


//--------------------- .note.nv.tkinfo           --------------------------
	.section	.note.nv.tkinfo,"",@"SHT_NOTE"
	.sectionflags	@"SHF_NOTE_NV_TKINFO"
	.tkinfo
        /*0018*/ 	.word	0x00000002
        /*0030*/ 	.string	""
        /*0030*/ 	.string	"ptxas"
        /*0030*/ 	.string	"Cuda compilation tools, release 13.0, V13.0.88"
        /*0030*/ 	.string	"Build cuda_13.0.r13.0/compiler.36424714_0"
        /*0030*/ 	.string	"-arch sm_100 -m 64 "



//--------------------- .note.nv.cuinfo           --------------------------
	.section	.note.nv.cuinfo,"",@"SHT_NOTE"
	.sectionflags	@"SHF_NOTE_NV_CUINFO"
        /*0018*/ 	.short	0x0002
        /*001a*/ 	.short	0x0064
        /*001c*/ 	.short	0x0082
	.zero		2


//--------------------- .nv.info                  --------------------------
	.section	.nv.info,"",@"SHT_CUDA_INFO"
	.align	4


	//----- nvinfo : EIATTR_REGCOUNT
	.align		4
        /*0000*/ 	.byte	0x04, 0x2f
        /*0002*/ 	.short	(.L_1 - .L_0)
	.align		4
.L_0:
        /*0004*/ 	.word	index@(_Z15totalSequentialPfS_i)
        /*0008*/ 	.word	0x00000020


	//----- nvinfo : EIATTR_FRAME_SIZE
	.align		4
.L_1:
        /*000c*/ 	.byte	0x04, 0x11
        /*000e*/ 	.short	(.L_3 - .L_2)
	.align		4
.L_2:
        /*0010*/ 	.word	index@(_Z15totalSequentialPfS_i)
        /*0014*/ 	.word	0x00000000


	//----- nvinfo : EIATTR_REGCOUNT
	.align		4
.L_3:
        /*0018*/ 	.byte	0x04, 0x2f
        /*001a*/ 	.short	(.L_5 - .L_4)
	.align		4
.L_4:
        /*001c*/ 	.word	index@(_Z24totalSequentialSharedMemPfS_i)
        /*0020*/ 	.word	0x00000016


	//----- nvinfo : EIATTR_FRAME_SIZE
	.align		4
.L_5:
        /*0024*/ 	.byte	0x04, 0x11
        /*0026*/ 	.short	(.L_7 - .L_6)
	.align		4
.L_6:
        /*0028*/ 	.word	index@(_Z24totalSequentialSharedMemPfS_i)
        /*002c*/ 	.word	0x00000000


	//----- nvinfo : EIATTR_REGCOUNT
	.align		4
.L_7:
        /*0030*/ 	.byte	0x04, 0x2f
        /*0032*/ 	.short	(.L_9 - .L_8)
	.align		4
.L_8:
        /*0034*/ 	.word	index@(_Z30totalWithThreadSyncInterleavedPfS_i)
        /*0038*/ 	.word	0x00000010


	//----- nvinfo : EIATTR_FRAME_SIZE
	.align		4
.L_9:
        /*003c*/ 	.byte	0x04, 0x11
        /*003e*/ 	.short	(.L_11 - .L_10)
	.align		4
.L_10:
        /*0040*/ 	.word	index@(_Z30totalWithThreadSyncInterleavedPfS_i)
        /*0044*/ 	.word	0x00000000


	//----- nvinfo : EIATTR_REGCOUNT
	.align		4
.L_11:
        /*0048*/ 	.byte	0x04, 0x2f
        /*004a*/ 	.short	(.L_13 - .L_12)
	.align		4
.L_12:
        /*004c*/ 	.word	index@(_Z42totalWithThreadSyncAndSharedMemInterleavedPfS_i)
        /*0050*/ 	.word	0x0000000a


	//----- nvinfo : EIATTR_FRAME_SIZE
	.align		4
.L_13:
        /*0054*/ 	.byte	0x04, 0x11
        /*0056*/ 	.short	(.L_15 - .L_14)
	.align		4
.L_14:
        /*0058*/ 	.word	index@(_Z42totalWithThreadSyncAndSharedMemInterleavedPfS_i)
        /*005c*/ 	.word	0x00000000


	//----- nvinfo : EIATTR_REGCOUNT
	.align		4
.L_15:
        /*0060*/ 	.byte	0x04, 0x2f
        /*0062*/ 	.short	(.L_17 - .L_16)
	.align		4
.L_16:
        /*0064*/ 	.word	index@(_Z19totalWithThreadSyncPfS_i)
        /*0068*/ 	.word	0x00000010


	//----- nvinfo : EIATTR_FRAME_SIZE
	.align		4
.L_17:
        /*006c*/ 	.byte	0x04, 0x11
        /*006e*/ 	.short	(.L_19 - .L_18)
	.align		4
.L_18:
        /*0070*/ 	.word	index@(_Z19totalWithThreadSyncPfS_i)
        /*0074*/ 	.word	0x00000000


	//----- nvinfo : EIATTR_REGCOUNT
	.align		4
.L_19:
        /*0078*/ 	.byte	0x04, 0x2f
        /*007a*/ 	.short	(.L_21 - .L_20)
	.align		4
.L_20:
        /*007c*/ 	.word	index@(_Z31totalWithThreadSyncAndSharedMemPfS_i)
        /*0080*/ 	.word	0x0000000c


	//----- nvinfo : EIATTR_FRAME_SIZE
	.align		4
.L_21:
        /*0084*/ 	.byte	0x04, 0x11
        /*0086*/ 	.short	(.L_23 - .L_22)
	.align		4
.L_22:
        /*0088*/ 	.word	index@(_Z31totalWithThreadSyncAndSharedMemPfS_i)
        /*008c*/ 	.word	0x00000000


	//----- nvinfo : EIATTR_MIN_STACK_SIZE
	.align		4
.L_23:
        /*0090*/ 	.byte	0x04, 0x12
        /*0092*/ 	.short	(.L_25 - .L_24)
	.align		4
.L_24:
        /*0094*/ 	.word	index@(_Z31totalWithThreadSyncAndSharedMemPfS_i)
        /*0098*/ 	.word	0x00000000


	//----- nvinfo : EIATTR_MIN_STACK_SIZE
	.align		4
.L_25:
        /*009c*/ 	.byte	0x04, 0x12
        /*009e*/ 	.short	(.L_27 - .L_26)
	.align		4
.L_26:
        /*00a0*/ 	.word	index@(_Z19totalWithThreadSyncPfS_i)
        /*00a4*/ 	.word	0x00000000


	//----- nvinfo : EIATTR_MIN_STACK_SIZE
	.align		4
.L_27:
        /*00a8*/ 	.byte	0x04, 0x12
        /*00aa*/ 	.short	(.L_29 - .L_28)
	.align		4
.L_28:
        /*00ac*/ 	.word	index@(_Z42totalWithThreadSyncAndSharedMemInterleavedPfS_i)
        /*00b0*/ 	.word	0x00000000


	//----- nvinfo : EIATTR_MIN_STACK_SIZE
	.align		4
.L_29:
        /*00b4*/ 	.byte	0x04, 0x12
        /*00b6*/ 	.short	(.L_31 - .L_30)
	.align		4
.L_30:
        /*00b8*/ 	.word	index@(_Z30totalWithThreadSyncInterleavedPfS_i)
        /*00bc*/ 	.word	0x00000000


	//----- nvinfo : EIATTR_MIN_STACK_SIZE
	.align		4
.L_31:
        /*00c0*/ 	.byte	0x04, 0x12
        /*00c2*/ 	.short	(.L_33 - .L_32)
	.align		4
.L_32:
        /*00c4*/ 	.word	index@(_Z24totalSequentialSharedMemPfS_i)
        /*00c8*/ 	.word	0x00000000


	//----- nvinfo : EIATTR_MIN_STACK_SIZE
	.align		4
.L_33:
        /*00cc*/ 	.byte	0x04, 0x12
        /*00ce*/ 	.short	(.L_35 - .L_34)
	.align		4
.L_34:
        /*00d0*/ 	.word	index@(_Z15totalSequentialPfS_i)
        /*00d4*/ 	.word	0x00000000
.L_35:


//--------------------- .nv.compat                --------------------------
	.section	.nv.compat,"",@"SHT_CUDA_COMPAT_INFO"
	.align	4
        /*0000*/ 	.byte	0x02, 0x09, 0x00, 0x00, 0x02, 0x02, 0x01, 0x00, 0x02, 0x05, 0x05, 0x00, 0x03, 0x07, 0x01, 0x01
        /*0010*/ 	.byte	0x02, 0x03, 0x00, 0x00, 0x02, 0x06, 0x01, 0x00, 0x04, 0x0b, 0x08, 0x00, 0x09, 0x00, 0x00, 0x00
        /*0020*/ 	.byte	0x00, 0x00, 0x00, 0x00


//--------------------- .nv.info._Z31totalWithThreadSyncAndSharedMemPfS_i --------------------------
	.section	.nv.info._Z31totalWithThreadSyncAndSharedMemPfS_i,"",@"SHT_CUDA_INFO"
	.sectionflags	@""
	.align	4


	//----- nvinfo : EIATTR_CUDA_API_VERSION
	.align		4
        /*0000*/ 	.byte	0x04, 0x37
        /*0002*/ 	.short	(.L_37 - .L_36)
.L_36:
        /*0004*/ 	.word	0x00000082


	//----- nvinfo : EIATTR_KPARAM_INFO
	.align		4
.L_37:
        /*0008*/ 	.byte	0x04, 0x17
        /*000a*/ 	.short	(.L_39 - .L_38)
.L_38:
        /*000c*/ 	.word	0x00000000
        /*0010*/ 	.short	0x0002
        /*0012*/ 	.short	0x0010
        /*0014*/ 	.byte	0x00, 0xf0, 0x11, 0x00


	//----- nvinfo : EIATTR_KPARAM_INFO
	.align		4
.L_39:
        /*0018*/ 	.byte	0x04, 0x17
        /*001a*/ 	.short	(.L_41 - .L_40)
.L_40:
        /*001c*/ 	.word	0x00000000
        /*0020*/ 	.short	0x0001
        /*0022*/ 	.short	0x0008
        /*0024*/ 	.byte	0x00, 0xf5, 0x21, 0x00


	//----- nvinfo : EIATTR_KPARAM_INFO
	.align		4
.L_41:
        /*0028*/ 	.byte	0x04, 0x17
        /*002a*/ 	.short	(.L_43 - .L_42)
.L_42:
        /*002c*/ 	.word	0x00000000
        /*0030*/ 	.short	0x0000
        /*0032*/ 	.short	0x0000
        /*0034*/ 	.byte	0x00, 0xf5, 0x21, 0x00


	//----- nvinfo : EIATTR_SPARSE_MMA_MASK
	.align		4
.L_43:
        /*0038*/ 	.byte	0x03, 0x50
        /*003a*/ 	.short	0x0000


	//----- nvinfo : EIATTR_MAXREG_COUNT
	.align		4
        /*003c*/ 	.byte	0x03, 0x1b
        /*003e*/ 	.short	0x00ff


	//----- nvinfo : EIATTR_NUM_BARRIERS
	.align		4
        /*0040*/ 	.byte	0x02, 0x4c
        /*0042*/ 	.byte	0x01
	.zero		1


	//----- nvinfo : EIATTR_MERCURY_ISA_VERSION
	.align		4
        /*0044*/ 	.byte	0x03, 0x5f
        /*0046*/ 	.short	0x0101


	//----- nvinfo : EIATTR_VRC_CTA_INIT_COUNT
	.align		4
        /*0048*/ 	.byte	0x02, 0x4a
	.zero		1
	.zero		1


	//----- nvinfo : EIATTR_EXIT_INSTR_OFFSETS
	.align		4
        /*004c*/ 	.byte	0x04, 0x1c
        /*004e*/ 	.short	(.L_45 - .L_44)


	//   ....[0]....
.L_44:
        /*0050*/ 	.word	0x00000210


	//   ....[1]....
        /*0054*/ 	.word	0x00000290


	//----- nvinfo : EIATTR_CBANK_PARAM_SIZE
	.align		4
.L_45:
        /*0058*/ 	.byte	0x03, 0x19
        /*005a*/ 	.short	0x0014


	//----- nvinfo : EIATTR_PARAM_CBANK
	.align		4
        /*005c*/ 	.byte	0x04, 0x0a
        /*005e*/ 	.short	(.L_47 - .L_46)
	.align		4
.L_46:
        /*0060*/ 	.word	index@(.nv.constant0._Z31totalWithThreadSyncAndSharedMemPfS_i)
        /*0064*/ 	.short	0x0380
        /*0066*/ 	.short	0x0014


	//----- nvinfo : EIATTR_SW_WAR
	.align		4
.L_47:
        /*0068*/ 	.byte	0x04, 0x36
        /*006a*/ 	.short	(.L_49 - .L_48)
.L_48:
        /*006c*/ 	.word	0x00000008
.L_49:


//--------------------- .nv.info._Z19totalWithThreadSyncPfS_i --------------------------
	.section	.nv.info._Z19totalWithThreadSyncPfS_i,"",@"SHT_CUDA_INFO"
	.sectionflags	@""
	.align	4


	//----- nvinfo : EIATTR_CUDA_API_VERSION
	.align		4
        /*0000*/ 	.byte	0x04, 0x37
        /*0002*/ 	.short	(.L_51 - .L_50)
.L_50:
        /*0004*/ 	.word	0x00000082


	//----- nvinfo : EIATTR_KPARAM_INFO
	.align		4
.L_51:
        /*0008*/ 	.byte	0x04, 0x17
        /*000a*/ 	.short	(.L_53 - .L_52)
.L_52:
        /*000c*/ 	.word	0x00000000
        /*0010*/ 	.short	0x0002
        /*0012*/ 	.short	0x0010
        /*0014*/ 	.byte	0x00, 0xf0, 0x11, 0x00


	//----- nvinfo : EIATTR_KPARAM_INFO
	.align		4
.L_53:
        /*0018*/ 	.byte	0x04, 0x17
        /*001a*/ 	.short	(.L_55 - .L_54)
.L_54:
        /*001c*/ 	.word	0x00000000
        /*0020*/ 	.short	0x0001
        /*0022*/ 	.short	0x0008
        /*0024*/ 	.byte	0x00, 0xf5, 0x21, 0x00


	//----- nvinfo : EIATTR_KPARAM_INFO
	.align		4
.L_55:
        /*0028*/ 	.byte	0x04, 0x17
        /*002a*/ 	.short	(.L_57 - .L_56)
.L_56:
        /*002c*/ 	.word	0x00000000
        /*0030*/ 	.short	0x0000
        /*0032*/ 	.short	0x0000
        /*0034*/ 	.byte	0x00, 0xf5, 0x21, 0x00


	//----- nvinfo : EIATTR_SPARSE_MMA_MASK
	.align		4
.L_57:
        /*0038*/ 	.byte	0x03, 0x50
        /*003a*/ 	.short	0x0000


	//----- nvinfo : EIATTR_MAXREG_COUNT
	.align		4
        /*003c*/ 	.byte	0x03, 0x1b
        /*003e*/ 	.short	0x00ff


	//----- nvinfo : EIATTR_NUM_BARRIERS
	.align		4
        /*0040*/ 	.byte	0x02, 0x4c
        /*0042*/ 	.byte	0x01
	.zero		1


	//----- nvinfo : EIATTR_MERCURY_ISA_VERSION
	.align		4
        /*0044*/ 	.byte	0x03, 0x5f
        /*0046*/ 	.short	0x0101


	//----- nvinfo : EIATTR_VRC_CTA_INIT_COUNT
	.align		4
        /*0048*/ 	.byte	0x02, 0x4a
	.zero		1
	.zero		1


	//----- nvinfo : EIATTR_EXIT_INSTR_OFFSETS
	.align		4
        /*004c*/ 	.byte	0x04, 0x1c
        /*004e*/ 	.short	(.L_59 - .L_58)


	//   ....[0]....
.L_58:
        /*0050*/ 	.word	0x00000200


	//   ....[1]....
        /*0054*/ 	.word	0x00000250


	//----- nvinfo : EIATTR_CRS_STACK_SIZE
	.align		4
.L_59:
        /*0058*/ 	.byte	0x04, 0x1e
        /*005a*/ 	.short	(.L_61 - .L_60)
.L_60:
        /*005c*/ 	.word	0x00000000


	//----- nvinfo : EIATTR_CBANK_PARAM_SIZE
	.align		4
.L_61:
        /*0060*/ 	.byte	0x03, 0x19
        /*0062*/ 	.short	0x0014


	//----- nvinfo : EIATTR_PARAM_CBANK
	.align		4
        /*0064*/ 	.byte	0x04, 0x0a
        /*0066*/ 	.short	(.L_63 - .L_62)
	.align		4
.L_62:
        /*0068*/ 	.word	index@(.nv.constant0._Z19totalWithThreadSyncPfS_i)
        /*006c*/ 	.short	0x0380
        /*006e*/ 	.short	0x0014


	//----- nvinfo : EIATTR_SW_WAR
	.align		4
.L_63:
        /*0070*/ 	.byte	0x04, 0x36
        /*0072*/ 	.short	(.L_65 - .L_64)
.L_64:
        /*0074*/ 	.word	0x00000008
.L_65:


//--------------------- .nv.info._Z42totalWithThreadSyncAndSharedMemInterleavedPfS_i --------------------------
	.section	.nv.info._Z42totalWithThreadSyncAndSharedMemInterleavedPfS_i,"",@"SHT_CUDA_INFO"
	.sectionflags	@""
	.align	4


	//----- nvinfo : EIATTR_CUDA_API_VERSION
	.align		4
        /*0000*/ 	.byte	0x04, 0x37
        /*0002*/ 	.short	(.L_67 - .L_66)
.L_66:
        /*0004*/ 	.word	0x00000082


	//----- nvinfo : EIATTR_KPARAM_INFO
	.align		4
.L_67:
        /*0008*/ 	.byte	0x04, 0x17
        /*000a*/ 	.short	(.L_69 - .L_68)
.L_68:
        /*000c*/ 	.word	0x00000000
        /*0010*/ 	.short	0x0002
        /*0012*/ 	.short	0x0010
        /*0014*/ 	.byte	0x00, 0xf0, 0x11, 0x00


	//----- nvinfo : EIATTR_KPARAM_INFO
	.align		4
.L_69:
        /*0018*/ 	.byte	0x04, 0x17
        /*001a*/ 	.short	(.L_71 - .L_70)
.L_70:
        /*001c*/ 	.word	0x00000000
        /*0020*/ 	.short	0x0001
        /*0022*/ 	.short	0x0008
        /*0024*/ 	.byte	0x00, 0xf5, 0x21, 0x00


	//----- nvinfo : EIATTR_KPARAM_INFO
	.align		4
.L_71:
        /*0028*/ 	.byte	0x04, 0x17
        /*002a*/ 	.short	(.L_73 - .L_72)
.L_72:
        /*002c*/ 	.word	0x00000000
        /*0030*/ 	.short	0x0000
        /*0032*/ 	.short	0x0000
        /*0034*/ 	.byte	0x00, 0xf5, 0x21, 0x00


	//----- nvinfo : EIATTR_SPARSE_MMA_MASK
	.align		4
.L_73:
        /*0038*/ 	.byte	0x03, 0x50
        /*003a*/ 	.short	0x0000


	//----- nvinfo : EIATTR_MAXREG_COUNT
	.align		4
        /*003c*/ 	.byte	0x03, 0x1b
        /*003e*/ 	.short	0x00ff


	//----- nvinfo : EIATTR_NUM_BARRIERS
	.align		4
        /*0040*/ 	.byte	0x02, 0x4c
        /*0042*/ 	.byte	0x01
	.zero		1


	//----- nvinfo : EIATTR_MERCURY_ISA_VERSION
	.align		4
        /*0044*/ 	.byte	0x03, 0x5f
        /*0046*/ 	.short	0x0101


	//----- nvinfo : EIATTR_VRC_CTA_INIT_COUNT
	.align		4
        /*0048*/ 	.byte	0x02, 0x4a
	.zero		1
	.zero		1


	//----- nvinfo : EIATTR_EXIT_INSTR_OFFSETS
	.align		4
        /*004c*/ 	.byte	0x04, 0x1c
        /*004e*/ 	.short	(.L_75 - .L_74)


	//   ....[0]....
.L_74:
        /*0050*/ 	.word	0x00000210


	//   ....[1]....
        /*0054*/ 	.word	0x00000290


	//----- nvinfo : EIATTR_CBANK_PARAM_SIZE
	.align		4
.L_75:
        /*0058*/ 	.byte	0x03, 0x19
        /*005a*/ 	.short	0x0014


	//----- nvinfo : EIATTR_PARAM_CBANK
	.align		4
        /*005c*/ 	.byte	0x04, 0x0a
        /*005e*/ 	.short	(.L_77 - .L_76)
	.align		4
.L_76:
        /*0060*/ 	.word	index@(.nv.constant0._Z42totalWithThreadSyncAndSharedMemInterleavedPfS_i)
        /*0064*/ 	.short	0x0380
        /*0066*/ 	.short	0x0014


	//----- nvinfo : EIATTR_SW_WAR
	.align		4
.L_77:
        /*0068*/ 	.byte	0x04, 0x36
        /*006a*/ 	.short	(.L_79 - .L_78)
.L_78:
        /*006c*/ 	.word	0x00000008
.L_79:


//--------------------- .nv.info._Z30totalWithThreadSyncInterleavedPfS_i --------------------------
	.section	.nv.info._Z30totalWithThreadSyncInterleavedPfS_i,"",@"SHT_CUDA_INFO"
	.sectionflags	@""
	.align	4


	//----- nvinfo : EIATTR_CUDA_API_VERSION
	.align		4
        /*0000*/ 	.byte	0x04, 0x37
        /*0002*/ 	.short	(.L_81 - .L_80)
.L_80:
        /*0004*/ 	.word	0x00000082


	//----- nvinfo : EIATTR_KPARAM_INFO
	.align		4
.L_81:
        /*0008*/ 	.byte	0x04, 0x17
        /*000a*/ 	.short	(.L_83 - .L_82)
.L_82:
        /*000c*/ 	.word	0x00000000
        /*0010*/ 	.short	0x0002
        /*0012*/ 	.short	0x0010
        /*0014*/ 	.byte	0x00, 0xf0, 0x11, 0x00


	//----- nvinfo : EIATTR_KPARAM_INFO
	.align		4
.L_83:
        /*0018*/ 	.byte	0x04, 0x17
        /*001a*/ 	.short	(.L_85 - .L_84)
.L_84:
        /*001c*/ 	.word	0x00000000
        /*0020*/ 	.short	0x0001
        /*0022*/ 	.short	0x0008
        /*0024*/ 	.byte	0x00, 0xf5, 0x21, 0x00


	//----- nvinfo : EIATTR_KPARAM_INFO
	.align		4
.L_85:
        /*0028*/ 	.byte	0x04, 0x17
        /*002a*/ 	.short	(.L_87 - .L_86)
.L_86:
        /*002c*/ 	.word	0x00000000
        /*0030*/ 	.short	0x0000
        /*0032*/ 	.short	0x0000
        /*0034*/ 	.byte	0x00, 0xf5, 0x21, 0x00


	//----- nvinfo : EIATTR_SPARSE_MMA_MASK
	.align		4
.L_87:
        /*0038*/ 	.byte	0x03, 0x50
        /*003a*/ 	.short	0x0000


	//----- nvinfo : EIATTR_MAXREG_COUNT
	.align		4
        /*003c*/ 	.byte	0x03, 0x1b
        /*003e*/ 	.short	0x00ff


	//----- nvinfo : EIATTR_NUM_BARRIERS
	.align		4
        /*0040*/ 	.byte	0x02, 0x4c
        /*0042*/ 	.byte	0x01
	.zero		1


	//----- nvinfo : EIATTR_MERCURY_ISA_VERSION
	.align		4
        /*0044*/ 	.byte	0x03, 0x5f
        /*0046*/ 	.short	0x0101


	//----- nvinfo : EIATTR_VRC_CTA_INIT_COUNT
	.align		4
        /*0048*/ 	.byte	0x02, 0x4a
	.zero		1
	.zero		1


	//----- nvinfo : EIATTR_EXIT_INSTR_OFFSETS
	.align		4
        /*004c*/ 	.byte	0x04, 0x1c
        /*004e*/ 	.short	(.L_89 - .L_88)


	//   ....[0]....
.L_88:
        /*0050*/ 	.word	0x000001d0


	//   ....[1]....
        /*0054*/ 	.word	0x00000220


	//----- nvinfo : EIATTR_CRS_STACK_SIZE
	.align		4
.L_89:
        /*0058*/ 	.byte	0x04, 0x1e
        /*005a*/ 	.short	(.L_91 - .L_90)
.L_90:
        /*005c*/ 	.word	0x00000000


	//----- nvinfo : EIATTR_CBANK_PARAM_SIZE
	.align		4
.L_91:
        /*0060*/ 	.byte	0x03, 0x19
        /*0062*/ 	.short	0x0014


	//----- nvinfo : EIATTR_PARAM_CBANK
	.align		4
        /*0064*/ 	.byte	0x04, 0x0a
        /*0066*/ 	.short	(.L_93 - .L_92)
	.align		4
.L_92:
        /*0068*/ 	.word	index@(.nv.constant0._Z30totalWithThreadSyncInterleavedPfS_i)
        /*006c*/ 	.short	0x0380
        /*006e*/ 	.short	0x0014


	//----- nvinfo : EIATTR_SW_WAR
	.align		4
.L_93:
        /*0070*/ 	.byte	0x04, 0x36
        /*0072*/ 	.short	(.L_95 - .L_94)
.L_94:
        /*0074*/ 	.word	0x00000008
.L_95:


//--------------------- .nv.info._Z24totalSequentialSharedMemPfS_i --------------------------
	.section	.nv.info._Z24totalSequentialSharedMemPfS_i,"",@"SHT_CUDA_INFO"
	.sectionflags	@""
	.align	4


	//----- nvinfo : EIATTR_CUDA_API_VERSION
	.align		4
        /*0000*/ 	.byte	0x04, 0x37
        /*0002*/ 	.short	(.L_97 - .L_96)
.L_96:
        /*0004*/ 	.word	0x00000082


	//----- nvinfo : EIATTR_KPARAM_INFO
	.align		4
.L_97:
        /*0008*/ 	.byte	0x04, 0x17
        /*000a*/ 	.short	(.L_99 - .L_98)
.L_98:
        /*000c*/ 	.word	0x00000000
        /*0010*/ 	.short	0x0002
        /*0012*/ 	.short	0x0010
        /*0014*/ 	.byte	0x00, 0xf0, 0x11, 0x00


	//----- nvinfo : EIATTR_KPARAM_INFO
	.align		4
.L_99:
        /*0018*/ 	.byte	0x04, 0x17
        /*001a*/ 	.short	(.L_101 - .L_100)
.L_100:
        /*001c*/ 	.word	0x00000000
        /*0020*/ 	.short	0x0001
        /*0022*/ 	.short	0x0008
        /*0024*/ 	.byte	0x00, 0xf5, 0x21, 0x00


	//----- nvinfo : EIATTR_KPARAM_INFO
	.align		4
.L_101:
        /*0028*/ 	.byte	0x04, 0x17
        /*002a*/ 	.short	(.L_103 - .L_102)
.L_102:
        /*002c*/ 	.word	0x00000000
        /*0030*/ 	.short	0x0000
        /*0032*/ 	.short	0x0000
        /*0034*/ 	.byte	0x00, 0xf5, 0x21, 0x00


	//----- nvinfo : EIATTR_SPARSE_MMA_MASK
	.align		4
.L_103:
        /*0038*/ 	.byte	0x03, 0x50
        /*003a*/ 	.short	0x0000


	//----- nvinfo : EIATTR_MAXREG_COUNT
	.align		4
        /*003c*/ 	.byte	0x03, 0x1b
        /*003e*/ 	.short	0x00ff


	//----- nvinfo : EIATTR_MERCURY_ISA_VERSION
	.align		4
        /*0040*/ 	.byte	0x03, 0x5f
        /*0042*/ 	.short	0x0101


	//----- nvinfo : EIATTR_UNUSED_LOAD_BYTE_OFFSET
	.align		4
        /*0044*/ 	.byte	0x04, 0x44
        /*0046*/ 	.short	(.L_105 - .L_104)


	//   ....[0]....
.L_104:
        /*0048*/ 	.word	0x00000200
        /*004c*/ 	.word	0x0000fff0


	//----- nvinfo : EIATTR_VRC_CTA_INIT_COUNT
	.align		4
.L_105:
        /*0050*/ 	.byte	0x02, 0x4a
	.zero		1
	.zero		1


	//----- nvinfo : EIATTR_EXIT_INSTR_OFFSETS
	.align		4
        /*0054*/ 	.byte	0x04, 0x1c
        /*0056*/ 	.short	(.L_107 - .L_106)


	//   ....[0]....
.L_106:
        /*0058*/ 	.word	0x00000120


	//   ....[1]....
        /*005c*/ 	.word	0x000006f0


	//----- nvinfo : EIATTR_CBANK_PARAM_SIZE
	.align		4
.L_107:
        /*0060*/ 	.byte	0x03, 0x19
        /*0062*/ 	.short	0x0014


	//----- nvinfo : EIATTR_PARAM_CBANK
	.align		4
        /*0064*/ 	.byte	0x04, 0x0a
        /*0066*/ 	.short	(.L_109 - .L_108)
	.align		4
.L_108:
        /*0068*/ 	.word	index@(.nv.constant0._Z24totalSequentialSharedMemPfS_i)
        /*006c*/ 	.short	0x0380
        /*006e*/ 	.short	0x0014


	//----- nvinfo : EIATTR_SW_WAR
	.align		4
.L_109:
        /*0070*/ 	.byte	0x04, 0x36
        /*0072*/ 	.short	(.L_111 - .L_110)
.L_110:
        /*0074*/ 	.word	0x00000008
.L_111:


//--------------------- .nv.info._Z15totalSequentialPfS_i --------------------------
	.section	.nv.info._Z15totalSequentialPfS_i,"",@"SHT_CUDA_INFO"
	.sectionflags	@""
	.align	4


	//----- nvinfo : EIATTR_CUDA_API_VERSION
	.align		4
        /*0000*/ 	.byte	0x04, 0x37
        /*0002*/ 	.short	(.L_113 - .L_112)
.L_112:
        /*0004*/ 	.word	0x00000082


	//----- nvinfo : EIATTR_KPARAM_INFO
	.align		4
.L_113:
        /*0008*/ 	.byte	0x04, 0x17
        /*000a*/ 	.short	(.L_115 - .L_114)
.L_114:
        /*000c*/ 	.word	0x00000000
        /*0010*/ 	.short	0x0002
        /*0012*/ 	.short	0x0010
        /*0014*/ 	.byte	0x00, 0xf0, 0x11, 0x00


	//----- nvinfo : EIATTR_KPARAM_INFO
	.align		4
.L_115:
        /*0018*/ 	.byte	0x04, 0x17
        /*001a*/ 	.short	(.L_117 - .L_116)
.L_116:
        /*001c*/ 	.word	0x00000000
        /*0020*/ 	.short	0x0001
        /*0022*/ 	.short	0x0008
        /*0024*/ 	.byte	0x00, 0xf5, 0x21, 0x00


	//----- nvinfo : EIATTR_KPARAM_INFO
	.align		4
.L_117:
        /*0028*/ 	.byte	0x04, 0x17
        /*002a*/ 	.short	(.L_119 - .L_118)
.L_118:
        /*002c*/ 	.word	0x00000000
        /*0030*/ 	.short	0x0000
        /*0032*/ 	.short	0x0000
        /*0034*/ 	.byte	0x00, 0xf5, 0x21, 0x00


	//----- nvinfo : EIATTR_SPARSE_MMA_MASK
	.align		4
.L_119:
        /*0038*/ 	.byte	0x03, 0x50
        /*003a*/ 	.short	0x0000


	//----- nvinfo : EIATTR_MAXREG_COUNT
	.align		4
        /*003c*/ 	.byte	0x03, 0x1b
        /*003e*/ 	.short	0x00ff


	//----- nvinfo : EIATTR_MERCURY_ISA_VERSION
	.align		4
        /*0040*/ 	.byte	0x03, 0x5f
        /*0042*/ 	.short	0x0101


	//----- nvinfo : EIATTR_VRC_CTA_INIT_COUNT
	.align		4
        /*0044*/ 	.byte	0x02, 0x4a
	.zero		1
	.zero		1


	//----- nvinfo : EIATTR_EXIT_INSTR_OFFSETS
	.align		4
        /*0048*/ 	.byte	0x04, 0x1c
        /*004a*/ 	.short	(.L_121 - .L_120)


	//   ....[0]....
.L_120:
        /*004c*/ 	.word	0x00000040


	//   ....[1]....
        /*0050*/ 	.word	0x00000de0


	//----- nvinfo : EIATTR_CBANK_PARAM_SIZE
	.align		4
.L_121:
        /*0054*/ 	.byte	0x03, 0x19
        /*0056*/ 	.short	0x0014


	//----- nvinfo : EIATTR_PARAM_CBANK
	.align		4
        /*0058*/ 	.byte	0x04, 0x0a
        /*005a*/ 	.short	(.L_123 - .L_122)
	.align		4
.L_122:
        /*005c*/ 	.word	index@(.nv.constant0._Z15totalSequentialPfS_i)
        /*0060*/ 	.short	0x0380
        /*0062*/ 	.short	0x0014


	//----- nvinfo : EIATTR_SW_WAR
	.align		4
.L_123:
        /*0064*/ 	.byte	0x04, 0x36
        /*0066*/ 	.short	(.L_125 - .L_124)
.L_124:
        /*0068*/ 	.word	0x00000008
.L_125:


//--------------------- .nv.callgraph             --------------------------
	.section	.nv.callgraph,"",@"SHT_CUDA_CALLGRAPH"
	.align	4
	.sectionentsize	8
	.align		4
        /*0000*/ 	.word	0x00000000
	.align		4
        /*0004*/ 	.word	0xffffffff
	.align		4
        /*0008*/ 	.word	0x00000000
	.align		4
        /*000c*/ 	.word	0xfffffffe
	.align		4
        /*0010*/ 	.word	0x00000000
	.align		4
        /*0014*/ 	.word	0xfffffffd
	.align		4
        /*0018*/ 	.word	0x00000000
	.align		4
        /*001c*/ 	.word	0xfffffffc


//--------------------- .text._Z31totalWithThreadSyncAndSharedMemPfS_i --------------------------
	.section	.text._Z31totalWithThreadSyncAndSharedMemPfS_i,"ax",@progbits
	.align	128
        .global         _Z31totalWithThreadSyncAndSharedMemPfS_i
        .type           _Z31totalWithThreadSyncAndSharedMemPfS_i,@function
        .size           _Z31totalWithThreadSyncAndSharedMemPfS_i,(.L_x_31 - _Z31totalWithThreadSyncAndSharedMemPfS_i)
        .other          _Z31totalWithThreadSyncAndSharedMemPfS_i,@"STO_CUDA_ENTRY STV_DEFAULT"
_Z31totalWithThreadSyncAndSharedMemPfS_i:
.text._Z31totalWithThreadSyncAndSharedMemPfS_i:
[----:B------:R-:W-:Y:S01]  /*0000*/  LDC R1, c[0x0][0x37c] ;  /* 0x0000df00ff017b82 */ /* 0x000fe20000000800 */
[----:B------:R-:W0:Y:S01]  /*0010*/  S2R R7, SR_TID.X ;  /* 0x0000000000077919 */ /* 0x000e220000002100 */
[----:B------:R-:W0:Y:S01]  /*0020*/  LDCU UR4, c[0x0][0x390] ;  /* 0x00007200ff0477ac */ /* 0x000e220008000800 */
[----:B------:R-:W1:Y:S01]  /*0030*/  S2R R9, SR_CTAID.X ;  /* 0x0000000000097919 */ /* 0x000e620000002500 */
[----:B------:R-:W2:Y:S01]  /*0040*/  LDCU.64 UR6, c[0x0][0x358] ;  /* 0x00006b00ff0677ac */ /* 0x000ea20008000a00 */
[----:B0-----:R-:W-:Y:S01]  /*0050*/  ISETP.GE.AND P1, PT, R7, UR4, PT ;  /* 0x0000000407007c0c */ /* 0x001fe2000bf26270 */
[----:B------:R-:W0:-:S12]  /*0060*/  LDCU UR4, c[0x0][0x360] ;  /* 0x00006c00ff0477ac */ /* 0x000e180008000800 */
[----:B------:R-:W3:Y:S01]  /*0070*/  @!P1 LDC.64 R2, c[0x0][0x380] ;  /* 0x0000e000ff029b82 */ /* 0x000ee20000000a00 */
[----:B0-----:R-:W-:-:S04]  /*0080*/  IMAD.U32 R4, RZ, RZ, UR4 ;  /* 0x00000004ff047e24 */ /* 0x001fc8000f8e00ff */
[----:B-1----:R-:W-:-:S04]  /*0090*/  @!P1 IMAD R5, R4, R9, R7 ;  /* 0x0000000904059224 */ /* 0x002fc800078e0207 */
[----:B---3--:R-:W-:-:S06]  /*00a0*/  @!P1 IMAD.WIDE R2, R5, 0x4, R2 ;  /* 0x0000000405029825 */ /* 0x008fcc00078e0202 */
[----:B--2---:R-:W2:Y:S01]  /*00b0*/  @!P1 LDG.E R3, desc[UR6][R2.64] ;  /* 0x0000000602039981 */ /* 0x004ea2000c1e1900 */
[----:B------:R-:W0:Y:S01]  /*00c0*/  S2UR UR5, SR_CgaCtaId ;  /* 0x00000000000579c3 */ /* 0x000e220000008800 */
[----:B------:R-:W-:Y:S01]  /*00d0*/  UMOV UR4, 0x400 ;  /* 0x0000040000047882 */ /* 0x000fe20000000000 */
[----:B------:R-:W-:Y:S02]  /*00e0*/  ISETP.GE.U32.AND P2, PT, R4, 0x2, PT ;  /* 0x000000020400780c */ /* 0x000fe40003f46070 */
[----:B------:R-:W-:Y:S01]  /*00f0*/  ISETP.NE.AND P0, PT, R7, RZ, PT ;  /* 0x000000ff0700720c */ /* 0x000fe20003f05270 */
[----:B0-----:R-:W-:-:S06]  /*0100*/  ULEA UR4, UR5, UR4, 0x18 ;  /* 0x0000000405047291 */ /* 0x001fcc000f8ec0ff */
[----:B------:R-:W-:-:S05]  /*0110*/  LEA R0, R7, UR4, 0x2 ;  /* 0x0000000407007c11 */ /* 0x000fca000f8e10ff */
[----:B--2---:R0:W-:Y:S04]  /*0120*/  @!P1 STS [R0], R3 ;  /* 0x0000000300009388 */ /* 0x0041e80000000800 */
[----:B------:R0:W-:Y:S01]  /*0130*/  @P1 STS [R0], RZ ;  /* 0x000000ff00001388 */ /* 0x0001e20000000800 */
[----:B------:R-:W-:Y:S06]  /*0140*/  BAR.SYNC.DEFER_BLOCKING 0x0 ;  /* 0x0000000000007b1d */ /* 0x000fec0000010000 */
[----:B------:R-:W-:Y:S05]  /*0150*/  @!P2 BRA `(.L_x_0) ;  /* 0x00000000002ca947 */ /* 0x000fea0003800000 */
.L_x_1:
[----:B------:R-:W-:-:S04]  /*0160*/  SHF.R.U32.HI R5, RZ, 0x1, R4 ;  /* 0x00000001ff057819 */ /* 0x000fc80000011604 */
[----:B------:R-:W-:-:S13]  /*0170*/  ISETP.GE.U32.AND P1, PT, R7, R5, PT ;  /* 0x000000050700720c */ /* 0x000fda0003f26070 */
[----:B------:R-:W-:Y:S01]  /*0180*/  @!P1 IMAD R2, R5, 0x4, R0 ;  /* 0x0000000405029824 */ /* 0x000fe200078e0200 */
[----:B0-----:R-:W-:Y:S05]  /*0190*/  @!P1 LDS R3, [R0] ;  /* 0x0000000000039984 */ /* 0x001fea0000000800 */
[----:B------:R-:W0:Y:S02]  /*01a0*/  @!P1 LDS R2, [R2] ;  /* 0x0000000002029984 */ /* 0x000e240000000800 */
[----:B0-----:R-:W-:-:S05]  /*01b0*/  @!P1 FADD R3, R2, R3 ;  /* 0x0000000302039221 */ /* 0x001fca0000000000 */
[----:B------:R1:W-:Y:S01]  /*01c0*/  @!P1 STS [R0], R3 ;  /* 0x0000000300009388 */ /* 0x0003e20000000800 */
[----:B------:R-:W-:Y:S01]  /*01d0*/  BAR.SYNC.DEFER_BLOCKING 0x0 ;  /* 0x0000000000007b1d */ /* 0x000fe20000010000 */
[----:B------:R-:W-:Y:S01]  /*01e0*/  ISETP.GT.U32.AND P1, PT, R4, 0x3, PT ;  /* 0x000000030400780c */ /* 0x000fe20003f24070 */
[----:B------:R-:W-:-:S12]  /*01f0*/  IMAD.MOV.U32 R4, RZ, RZ, R5 ;  /* 0x000000ffff047224 */ /* 0x000fd800078e0005 */
[----:B-1----:R-:W-:Y:S05]  /*0200*/  @P1 BRA `(.L_x_1) ;  /* 0xfffffffc00d41947 */ /* 0x002fea000383ffff */
.L_x_0:
[----:B------:R-:W-:Y:S05]  /*0210*/  @P0 EXIT ;  /* 0x000000000000094d */ /* 0x000fea0003800000 */
[----:B------:R-:W1:Y:S01]  /*0220*/  S2UR UR5, SR_CgaCtaId ;  /* 0x00000000000579c3 */ /* 0x000e620000008800 */
[----:B------:R-:W-:-:S07]  /*0230*/  UMOV UR4, 0x400 ;  /* 0x0000040000047882 */ /* 0x000fce0000000000 */
[----:B0-----:R-:W0:Y:S01]  /*0240*/  LDC.64 R2, c[0x0][0x388] ;  /* 0x0000e200ff027b82 */ /* 0x001e220000000a00 */
[----:B-1----:R-:W-:Y:S01]  /*0250*/  ULEA UR4, UR5, UR4, 0x18 ;  /* 0x0000000405047291 */ /* 0x002fe2000f8ec0ff */
[----:B0-----:R-:W-:-:S08]  /*0260*/  IMAD.WIDE.U32 R2, R9, 0x4, R2 ;  /* 0x0000000409027825 */ /* 0x001fd000078e0002 */
[----:B------:R-:W0:Y:S04]  /*0270*/  LDS R5, [UR4] ;  /* 0x00000004ff057984 */ /* 0x000e280008000800 */
[----:B0-----:R-:W-:Y:S01]  /*0280*/  STG.E desc[UR6][R2.64], R5 ;  /* 0x0000000502007986 */ /* 0x001fe2000c101906 */
[----:B------:R-:W-:Y:S05]  /*0290*/  EXIT ;  /* 0x000000000000794d */ /* 0x000fea0003800000 */
.L_x_2:
[----:B------:R-:W-:-:S00]  /*02a0*/  BRA `(.L_x_2) ;  /* 0xfffffffc00fc7947 */ /* 0x000fc0000383ffff */
[----:B------:R-:W-:-:S00]  /*02b0*/  NOP ;  /* 0x0000000000007918 */ /* 0x000fc00000000000 */
        /* <DEDUP_REMOVED lines=12> */
.L_x_31:


//--------------------- .text._Z19totalWithThreadSyncPfS_i --------------------------
	.section	.text._Z19totalWithThreadSyncPfS_i,"ax",@progbits
	.align	128
        .global         _Z19totalWithThreadSyncPfS_i
        .type           _Z19totalWithThreadSyncPfS_i,@function
        .size           _Z19totalWithThreadSyncPfS_i,(.L_x_32 - _Z19totalWithThreadSyncPfS_i)
        .other          _Z19totalWithThreadSyncPfS_i,@"STO_CUDA_ENTRY STV_DEFAULT"
_Z19totalWithThreadSyncPfS_i:
.text._Z19totalWithThreadSyncPfS_i:
[----:B------:R-:W-:Y:S01]  /*0000*/  LDC R1, c[0x0][0x37c] ;  /* 0x0000df00ff017b82 */ /* 0x000fe20000000800 */
[----:B------:R-:W0:Y:S01]  /*0010*/  S2R R0, SR_TID.X ;  /* 0x0000000000007919 */ /* 0x000e220000002100 */
[----:B------:R-:W1:Y:S06]  /*0020*/  LDCU UR4, c[0x0][0x360] ;  /* 0x00006c00ff0477ac */ /* 0x000e6c0008000800 */
[----:B------:R-:W2:Y:S01]  /*0030*/  LDC.64 R2, c[0x0][0x380] ;  /* 0x0000e000ff027b82 */ /* 0x000ea20000000a00 */
[----:B------:R-:W0:Y:S01]  /*0040*/  S2R R13, SR_CTAID.X ;  /* 0x00000000000d7919 */ /* 0x000e220000002500 */
[----:B------:R-:W3:Y:S01]  /*0050*/  LDCU.64 UR6, c[0x0][0x358] ;  /* 0x00006b00ff0677ac */ /* 0x000ee20008000a00 */
[----:B-1----:R-:W-:-:S02]  /*0060*/  UISETP.GE.U32.AND UP0, UPT, UR4, 0x2, UPT ;  /* 0x000000020400788c */ /* 0x002fc4000bf06070 */
[----:B0-----:R-:W-:-:S04]  /*0070*/  IMAD R7, R13, UR4, R0 ;  /* 0x000000040d077c24 */ /* 0x001fc8000f8e0200 */
[----:B--2---:R-:W-:-:S03]  /*0080*/  IMAD.WIDE R2, R7, 0x4, R2 ;  /* 0x0000000407027825 */ /* 0x004fc600078e0202 */
[----:B---3--:R-:W-:Y:S05]  /*0090*/  BRA.U !UP0, `(.L_x_3) ;  /* 0x0000000108547547 */ /* 0x008fea000b800000 */
[----:B------:R-:W0:Y:S02]  /*00a0*/  LDCU UR8, c[0x0][0x390] ;  /* 0x00007200ff0877ac */ /* 0x000e240008000800 */
.L_x_6:
[----:B------:R-:W-:Y:S01]  /*00b0*/  UMOV UR5, UR4 ;  /* 0x0000000400057c82 */ /* 0x000fe20008000000 */
[----:B------:R-:W-:Y:S01]  /*00c0*/  USHF.R.U32.HI UR4, URZ, 0x1, UR4 ;  /* 0x00000001ff047899 */ /* 0x000fe20008011604 */
[----:B------:R-:W-:Y:S05]  /*00d0*/  BSSY.RECONVERGENT B0, `(.L_x_4) ;  /* 0x000000e000007945 */ /* 0x000fea0003800200 */
[----:B------:R-:W-:-:S13]  /*00e0*/  ISETP.GE.U32.AND P0, PT, R0, UR4, PT ;  /* 0x0000000400007c0c */ /* 0x000fda000bf06070 */
[----:B-1----:R-:W-:Y:S05]  /*00f0*/  @P0 BRA `(.L_x_5) ;  /* 0x00000000002c0947 */ /* 0x002fea0003800000 */
[----:B------:R-:W-:-:S04]  /*0100*/  IADD3 R9, PT, PT, R7, UR4, RZ ;  /* 0x0000000407097c10 */ /* 0x000fc8000fffe0ff */
[----:B0-----:R-:W-:-:S13]  /*0110*/  ISETP.GE.U32.AND P0, PT, R9, UR8, PT ;  /* 0x0000000809007c0c */ /* 0x001fda000bf06070 */
[----:B------:R-:W0:Y:S02]  /*0120*/  @!P0 LDC.64 R4, c[0x0][0x380] ;  /* 0x0000e000ff048b82 */ /* 0x000e240000000a00 */
[----:B0-----:R-:W-:Y:S02]  /*0130*/  @!P0 IMAD.WIDE.U32 R4, R9, 0x4, R4 ;  /* 0x0000000409048825 */ /* 0x001fe400078e0004 */
[----:B------:R-:W2:Y:S04]  /*0140*/  @!P0 LDG.E R9, desc[UR6][R2.64] ;  /* 0x0000000602098981 */ /* 0x000ea8000c1e1900 */
[----:B------:R-:W2:Y:S02]  /*0150*/  @!P0 LDG.E R4, desc[UR6][R4.64] ;  /* 0x0000000604048981 */ /* 0x000ea4000c1e1900 */
[----:B--2---:R-:W-:-:S05]  /*0160*/  @!P0 FADD R9, R4, R9 ;  /* 0x0000000904098221 */ /* 0x004fca0000000000 */
[----:B------:R1:W-:Y:S04]  /*0170*/  @!P0 STG.E desc[UR6][R2.64], R9 ;  /* 0x0000000902008986 */ /* 0x0003e8000c101906 */
[----:B------:R-:W2:Y:S02]  /*0180*/  @P0 LDG.E R11, desc[UR6][R2.64] ;  /* 0x00000006020b0981 */ /* 0x000ea4000c1e1900 */
[----:B--2---:R-:W-:-:S05]  /*0190*/  @P0 FADD R11, RZ, R11 ;  /* 0x0000000bff0b0221 */ /* 0x004fca0000000000 */
[----:B------:R1:W-:Y:S02]  /*01a0*/  @P0 STG.E desc[UR6][R2.64], R11 ;  /* 0x0000000b02000986 */ /* 0x0003e4000c101906 */
.L_x_5:
[----:B0-----:R-:W-:Y:S05]  /*01b0*/  BSYNC.RECONVERGENT B0 ;  /* 0x0000000000007941 */ /* 0x001fea0003800200 */
.L_x_4:
[----:B------:R-:W-:Y:S01]  /*01c0*/  BAR.SYNC.DEFER_BLOCKING 0x0 ;  /* 0x0000000000007b1d */ /* 0x000fe20000010000 */
[----:B------:R-:W-:-:S09]  /*01d0*/  UISETP.GT.U32.AND UP0, UPT, UR5, 0x3, UPT ;  /* 0x000000030500788c */ /* 0x000fd2000bf04070 */
[----:B------:R-:W-:Y:S05]  /*01e0*/  BRA.U UP0, `(.L_x_6) ;  /* 0xfffffffd00b07547 */ /* 0x000fea000b83ffff */
.L_x_3:
[----:B------:R-:W-:-:S13]  /*01f0*/  ISETP.NE.AND P0, PT, R0, RZ, PT ;  /* 0x000000ff0000720c */ /* 0x000fda0003f05270 */
[----:B------:R-:W-:Y:S05]  /*0200*/  @P0 EXIT ;  /* 0x000000000000094d */ /* 0x000fea0003800000 */
[----:B-1----:R-:W2:Y:S01]  /*0210*/  LDG.E R3, desc[UR6][R2.64] ;  /* 0x0000000602037981 */ /* 0x002ea2000c1e1900 */
[----:B------:R-:W0:Y:S02]  /*0220*/  LDC.64 R4, c[0x0][0x388] ;  /* 0x0000e200ff047b82 */ /* 0x000e240000000a00 */
[----:B0-----:R-:W-:-:S05]  /*0230*/  IMAD.WIDE.U32 R4, R13, 0x4, R4 ;  /* 0x000000040d047825 */ /* 0x001fca00078e0004 */
[----:B--2---:R-:W-:Y:S01]  /*0240*/  STG.E desc[UR6][R4.64], R3 ;  /* 0x0000000304007986 */ /* 0x004fe2000c101906 */
[----:B------:R-:W-:Y:S05]  /*0250*/  EXIT ;  /* 0x000000000000794d */ /* 0x000fea0003800000 */
.L_x_7:
        /* <DEDUP_REMOVED lines=10> */
.L_x_32:


//--------------------- .text._Z42totalWithThreadSyncAndSharedMemInterleavedPfS_i --------------------------
	.section	.text._Z42totalWithThreadSyncAndSharedMemInterleavedPfS_i,"ax",@progbits
	.align	128
        .global         _Z42totalWithThreadSyncAndSharedMemInterleavedPfS_i
        .type           _Z42totalWithThreadSyncAndSharedMemInterleavedPfS_i,@function
        .size           _Z42totalWithThreadSyncAndSharedMemInterleavedPfS_i,(.L_x_33 - _Z42totalWithThreadSyncAndSharedMemInterleavedPfS_i)
        .other          _Z42totalWithThreadSyncAndSharedMemInterleavedPfS_i,@"STO_CUDA_ENTRY STV_DEFAULT"
_Z42totalWithThreadSyncAndSharedMemInterleavedPfS_i:
.text._Z42totalWithThreadSyncAndSharedMemInterleavedPfS_i:
[----:B------:R-:W-:Y:S01]  /*0000*/  LDC R1, c[0x0][0x37c] ;  /* 0x0000df00ff017b82 */ /* 0x000fe20000000800 */
[----:B------:R-:W0:Y:S01]  /*0010*/  S2R R7, SR_TID.X ;  /* 0x0000000000077919 */ /* 0x000e220000002100 */
[----:B------:R-:W0:Y:S01]  /*0020*/  LDCU UR8, c[0x0][0x360] ;  /* 0x00006c00ff0877ac */ /* 0x000e220008000800 */
[----:B------:R-:W0:Y:S01]  /*0030*/  S2R R4, SR_CTAID.X ;  /* 0x0000000000047919 */ /* 0x000e220000002500 */
[----:B------:R-:W1:Y:S01]  /*0040*/  LDCU UR4, c[0x0][0x390] ;  /* 0x00007200ff0477ac */ /* 0x000e620008000800 */
[----:B------:R-:W2:Y:S01]  /*0050*/  LDCU.64 UR6, c[0x0][0x358] ;  /* 0x00006b00ff0677ac */ /* 0x000ea20008000a00 */
[----:B0-----:R-:W-:-:S05]  /*0060*/  IMAD R5, R4, UR8, R7 ;  /* 0x0000000804057c24 */ /* 0x001fca000f8e0207 */
[----:B-1----:R-:W-:-:S13]  /*0070*/  ISETP.GE.AND P1, PT, R5, UR4, PT ;  /* 0x0000000405007c0c */ /* 0x002fda000bf26270 */
[----:B------:R-:W0:Y:S02]  /*0080*/  @!P1 LDC.64 R2, c[0x0][0x380] ;  /* 0x0000e000ff029b82 */ /* 0x000e240000000a00 */
[----:B0-----:R-:W-:-:S06]  /*0090*/  @!P1 IMAD.WIDE R2, R5, 0x4, R2 ;  /* 0x0000000405029825 */ /* 0x001fcc00078e0202 */
[----:B--2---:R-:W2:Y:S01]  /*00a0*/  @!P1 LDG.E R3, desc[UR6][R2.64] ;  /* 0x0000000602039981 */ /* 0x004ea2000c1e1900 */
[----:B------:R-:W0:Y:S01]  /*00b0*/  S2UR UR5, SR_CgaCtaId ;  /* 0x00000000000579c3 */ /* 0x000e220000008800 */
[----:B------:R-:W-:Y:S01]  /*00c0*/  UMOV UR4, 0x400 ;  /* 0x0000040000047882 */ /* 0x000fe20000000000 */
[----:B------:R-:W-:Y:S01]  /*00d0*/  UISETP.GE.U32.AND UP0, UPT, UR8, 0x2, UPT ;  /* 0x000000020800788c */ /* 0x000fe2000bf06070 */
[----:B------:R-:W-:Y:S01]  /*00e0*/  ISETP.NE.AND P0, PT, R7, RZ, PT ;  /* 0x000000ff0700720c */ /* 0x000fe20003f05270 */
[----:B0-----:R-:W-:-:S06]  /*00f0*/  ULEA UR4, UR5, UR4, 0x18 ;  /* 0x0000000405047291 */ /* 0x001fcc000f8ec0ff */
[----:B------:R-:W-:-:S05]  /*0100*/  LEA R0, R7, UR4, 0x2 ;  /* 0x0000000407007c11 */ /* 0x000fca000f8e10ff */
[----:B--2---:R0:W-:Y:S04]  /*0110*/  @!P1 STS [R0], R3 ;  /* 0x0000000300009388 */ /* 0x0041e80000000800 */
[----:B------:R0:W-:Y:S01]  /*0120*/  @P1 STS [R0], RZ ;  /* 0x000000ff00001388 */ /* 0x0001e20000000800 */
[----:B------:R-:W-:Y:S05]  /*0130*/  BRA.U !UP0, `(.L_x_8) ;  /* 0x0000000108347547 */ /* 0x000fea000b800000 */
[----:B0-----:R-:W-:-:S07]  /*0140*/  IMAD.MOV.U32 R3, RZ, RZ, 0x1 ;  /* 0x00000001ff037424 */ /* 0x001fce00078e00ff */
.L_x_9:
[----:B------:R-:W-:-:S05]  /*0150*/  SHF.L.U32 R6, R3, 0x1, RZ ;  /* 0x0000000103067819 */ /* 0x000fca00000006ff */
[----:B------:R-:W-:-:S05]  /*0160*/  VIADD R2, R6, 0xffffffff ;  /* 0xffffffff06027836 */ /* 0x000fca0000000000 */
[----:B------:R-:W-:-:S13]  /*0170*/  LOP3.LUT P1, RZ, R2, R7, RZ, 0xc0, !PT ;  /* 0x0000000702ff7212 */ /* 0x000fda000782c0ff */
[----:B------:R-:W-:Y:S02]  /*0180*/  @!P1 LEA R2, R3, R0, 0x2 ;  /* 0x0000000003029211 */ /* 0x000fe400078e10ff */
[----:B------:R-:W-:Y:S04]  /*0190*/  @!P1 LDS R3, [R0] ;  /* 0x0000000000039984 */ /* 0x000fe80000000800 */
[----:B------:R-:W0:Y:S02]  /*01a0*/  @!P1 LDS R2, [R2] ;  /* 0x0000000002029984 */ /* 0x000e240000000800 */
[----:B0-----:R-:W-:Y:S01]  /*01b0*/  @!P1 FADD R5, R2, R3 ;  /* 0x0000000302059221 */ /* 0x001fe20000000000 */
[----:B------:R-:W-:-:S04]  /*01c0*/  IMAD.MOV.U32 R3, RZ, RZ, R6 ;  /* 0x000000ffff037224 */ /* 0x000fc800078e0006 */
[----:B------:R1:W-:Y:S01]  /*01d0*/  @!P1 STS [R0], R5 ;  /* 0x0000000500009388 */ /* 0x0003e20000000800 */
[----:B------:R-:W-:Y:S01]  /*01e0*/  BAR.SYNC.DEFER_BLOCKING 0x0 ;  /* 0x0000000000007b1d */ /* 0x000fe20000010000 */
[----:B------:R-:W-:-:S13]  /*01f0*/  ISETP.GE.U32.AND P1, PT, R6, UR8, PT ;  /* 0x0000000806007c0c */ /* 0x000fda000bf26070 */
[----:B-1----:R-:W-:Y:S05]  /*0200*/  @!P1 BRA `(.L_x_9) ;  /* 0xfffffffc00d09947 */ /* 0x002fea000383ffff */
.L_x_8:
        /* <DEDUP_REMOVED lines=9> */
.L_x_10:
        /* <DEDUP_REMOVED lines=14> */
.L_x_33:


//--------------------- .text._Z30totalWithThreadSyncInterleavedPfS_i --------------------------
	.section	.text._Z30totalWithThreadSyncInterleavedPfS_i,"ax",@progbits
	.align	128
        .global         _Z30totalWithThreadSyncInterleavedPfS_i
        .type           _Z30totalWithThreadSyncInterleavedPfS_i,@function
        .size           _Z30totalWithThreadSyncInterleavedPfS_i,(.L_x_34 - _Z30totalWithThreadSyncInterleavedPfS_i)
        .other          _Z30totalWithThreadSyncInterleavedPfS_i,@"STO_CUDA_ENTRY STV_DEFAULT"
_Z30totalWithThreadSyncInterleavedPfS_i:
.text._Z30totalWithThreadSyncInterleavedPfS_i:
        /* <DEDUP_REMOVED lines=10> */
[----:B------:R-:W0:Y:S01]  /*00a0*/  LDC.64 R6, c[0x0][0x380] ;  /* 0x0000e000ff067b82 */ /* 0x000e220000000a00 */
[----:B------:R-:W-:-:S05]  /*00b0*/  UMOV UR4, 0x1 ;  /* 0x0000000100047882 */ /* 0x000fca0000000000 */
.L_x_14:
[----:B------:R-:W-:Y:S01]  /*00c0*/  USHF.L.U32 UR5, UR4, 0x1, URZ ;  /* 0x0000000104057899 */ /* 0x000fe200080006ff */
[----:B------:R-:W-:Y:S03]  /*00d0*/  BSSY.RECONVERGENT B0, `(.L_x_12) ;  /* 0x000000a000007945 */ /* 0x000fe60003800200 */
[----:B------:R-:W-:-:S06]  /*00e0*/  UIADD3 UR6, UPT, UPT, UR5, -0x1, URZ ;  /* 0xffffffff05067890 */ /* 0x000fcc000fffe0ff */
[----:B------:R-:W-:-:S13]  /*00f0*/  LOP3.LUT P0, RZ, R0, UR6, RZ, 0xc0, !PT ;  /* 0x0000000600ff7c12 */ /* 0x000fda000f80c0ff */
[----:B-1----:R-:W-:Y:S05]  /*0100*/  @P0 BRA `(.L_x_13) ;  /* 0x0000000000180947 */ /* 0x002fea0003800000 */
[----:B------:R-:W-:Y:S01]  /*0110*/  IADD3 R5, PT, PT, R9, UR4, RZ ;  /* 0x0000000409057c10 */ /* 0x000fe2000fffe0ff */
[----:B------:R-:W2:Y:S04]  /*0120*/  LDG.E R11, desc[UR8][R2.64] ;  /* 0x00000008020b7981 */ /* 0x000ea8000c1e1900 */
[----:B0-----:R-:W-:-:S06]  /*0130*/  IMAD.WIDE.U32 R4, R5, 0x4, R6 ;  /* 0x0000000405047825 */ /* 0x001fcc00078e0006 */
[----:B------:R-:W2:Y:S02]  /*0140*/  LDG.E R4, desc[UR8][R4.64] ;  /* 0x0000000804047981 */ /* 0x000ea4000c1e1900 */
[----:B--2---:R-:W-:-:S05]  /*0150*/  FADD R11, R4, R11 ;  /* 0x0000000b040b7221 */ /* 0x004fca0000000000 */
[----:B------:R1:W-:Y:S02]  /*0160*/  STG.E desc[UR8][R2.64], R11 ;  /* 0x0000000b02007986 */ /* 0x0003e4000c101908 */
.L_x_13:
[----:B------:R-:W-:Y:S05]  /*0170*/  BSYNC.RECONVERGENT B0 ;  /* 0x0000000000007941 */ /* 0x000fea0003800200 */
.L_x_12:
[----:B------:R-:W-:Y:S01]  /*0180*/  BAR.SYNC.DEFER_BLOCKING 0x0 ;  /* 0x0000000000007b1d */ /* 0x000fe20000010000 */
[----:B------:R-:W-:-:S05]  /*0190*/  UISETP.GE.U32.AND UP0, UPT, UR5, UR7, UPT ;  /* 0x000000070500728c */ /* 0x000fca000bf06070 */
[----:B------:R-:W-:-:S04]  /*01a0*/  UMOV UR4, UR5 ;  /* 0x0000000500047c82 */ /* 0x000fc80008000000 */
[----:B------:R-:W-:Y:S05]  /*01b0*/  BRA.U !UP0, `(.L_x_14) ;  /* 0xfffffffd08c07547 */ /* 0x000fea000b83ffff */
.L_x_11:
[----:B------:R-:W-:-:S13]  /*01c0*/  ISETP.NE.AND P0, PT, R0, RZ, PT ;  /* 0x000000ff0000720c */ /* 0x000fda0003f05270 */
[----:B------:R-:W-:Y:S05]  /*01d0*/  @P0 EXIT ;  /* 0x000000000000094d */ /* 0x000fea0003800000 */
[----:B-1----:R-:W2:Y:S01]  /*01e0*/  LDG.E R3, desc[UR8][R2.64] ;  /* 0x0000000802037981 */ /* 0x002ea2000c1e1900 */
[----:B------:R-:W1:Y:S02]  /*01f0*/  LDC.64 R4, c[0x0][0x388] ;  /* 0x0000e200ff047b82 */ /* 0x000e640000000a00 */
[----:B-1----:R-:W-:-:S05]  /*0200*/  IMAD.WIDE.U32 R4, R13, 0x4, R4 ;  /* 0x000000040d047825 */ /* 0x002fca00078e0004 */
[----:B--2---:R-:W-:Y:S01]  /*0210*/  STG.E desc[UR8][R4.64], R3 ;  /* 0x0000000304007986 */ /* 0x004fe2000c101908 */
[----:B------:R-:W-:Y:S05]  /*0220*/  EXIT ;  /* 0x000000000000794d */ /* 0x000fea0003800000 */
.L_x_15:
        /* <DEDUP_REMOVED lines=13> */
.L_x_34:


//--------------------- .text._Z24totalSequentialSharedMemPfS_i --------------------------
	.section	.text._Z24totalSequentialSharedMemPfS_i,"ax",@progbits
	.align	128
        .global         _Z24totalSequentialSharedMemPfS_i
        .type           _Z24totalSequentialSharedMemPfS_i,@function
        .size           _Z24totalSequentialSharedMemPfS_i,(.L_x_35 - _Z24totalSequentialSharedMemPfS_i)
        .other          _Z24totalSequentialSharedMemPfS_i,@"STO_CUDA_ENTRY STV_DEFAULT"
_Z24totalSequentialSharedMemPfS_i:
.text._Z24totalSequentialSharedMemPfS_i:
[----:B------:R-:W-:Y:S01]  /*0000*/  LDC R1, c[0x0][0x37c] ;  /* 0x0000df00ff017b82 */ /* 0x000fe20000000800 */
[----:B------:R-:W0:Y:S01]  /*0010*/  S2R R7, SR_TID.X ;  /* 0x0000000000077919 */ /* 0x000e220000002100 */
[----:B------:R-:W0:Y:S01]  /*0020*/  LDCU UR12, c[0x0][0x360] ;  /* 0x00006c00ff0c77ac */ /* 0x000e220008000800 */
[----:B------:R-:W-:Y:S01]  /*0030*/  HFMA2 R4, -RZ, RZ, 0, 0 ;  /* 0x00000000ff047431 */ /* 0x000fe200000001ff */
[----:B------:R-:W0:Y:S01]  /*0040*/  S2R R0, SR_CTAID.X ;  /* 0x0000000000007919 */ /* 0x000e220000002500 */
[----:B------:R-:W1:Y:S01]  /*0050*/  LDCU UR4, c[0x0][0x390] ;  /* 0x00007200ff0477ac */ /* 0x000e620008000800 */
[----:B------:R-:W2:Y:S01]  /*0060*/  LDCU.64 UR10, c[0x0][0x358] ;  /* 0x00006b00ff0a77ac */ /* 0x000ea20008000a00 */
[----:B0-----:R-:W-:-:S05]  /*0070*/  IMAD R5, R0, UR12, R7 ;  /* 0x0000000c00057c24 */ /* 0x001fca000f8e0207 */
[----:B-1----:R-:W-:-:S13]  /*0080*/  ISETP.GE.AND P0, PT, R5, UR4, PT ;  /* 0x0000000405007c0c */ /* 0x002fda000bf06270 */
[----:B------:R-:W0:Y:S02]  /*0090*/  @!P0 LDC.64 R2, c[0x0][0x380] ;  /* 0x0000e000ff028b82 */ /* 0x000e240000000a00 */
[----:B0-----:R-:W-:-:S05]  /*00a0*/  @!P0 IMAD.WIDE R2, R5, 0x4, R2 ;  /* 0x0000000405028825 */ /* 0x001fca00078e0202 */
[----:B--2---:R-:W2:Y:S01]  /*00b0*/  @!P0 LDG.E R4, desc[UR10][R2.64] ;  /* 0x0000000a02048981 */ /* 0x004ea2000c1e1900 */
[----:B------:R-:W0:Y:S01]  /*00c0*/  S2UR UR5, SR_CgaCtaId ;  /* 0x00000000000579c3 */ /* 0x000e220000008800 */
[----:B------:R-:W-:Y:S01]  /*00d0*/  UMOV UR4, 0x400 ;  /* 0x0000040000047882 */ /* 0x000fe20000000000 */
[----:B------:R-:W-:Y:S01]  /*00e0*/  ISETP.NE.AND P0, PT, R7, RZ, PT ;  /* 0x000000ff0700720c */ /* 0x000fe20003f05270 */
[----:B0-----:R-:W-:-:S06]  /*00f0*/  ULEA UR5, UR5, UR4, 0x18 ;  /* 0x0000000405057291 */ /* 0x001fcc000f8ec0ff */
[----:B------:R-:W-:-:S05]  /*0100*/  LEA R5, R7, UR5, 0x2 ;  /* 0x0000000507057c11 */ /* 0x000fca000f8e10ff */
[----:B--2---:R0:W-:Y:S01]  /*0110*/  STS [R5], R4 ;  /* 0x0000000405007388 */ /* 0x0041e20000000800 */
[----:B------:R-:W-:Y:S05]  /*0120*/  @P0 EXIT ;  /* 0x000000000000094d */ /* 0x000fea0003800000 */
[----:B------:R-:W1:Y:S01]  /*0130*/  LDS R2, [UR5] ;  /* 0x00000005ff027984 */ /* 0x000e620008000800 */
[----:B------:R-:W-:-:S09]  /*0140*/  UISETP.GE.U32.AND UP0, UPT, UR12, 0x2, UPT ;  /* 0x000000020c00788c */ /* 0x000fd2000bf06070 */
[----:B------:R-:W-:Y:S05]  /*0150*/  BRA.U !UP0, `(.L_x_16) ;  /* 0x0000000508587547 */ /* 0x000fea000b800000 */
[----:B------:R-:W-:Y:S02]  /*0160*/  UIADD3 UR4, UPT, UPT, UR12, -0x2, URZ ;  /* 0xfffffffe0c047890 */ /* 0x000fe4000fffe0ff */
[----:B------:R-:W-:Y:S02]  /*0170*/  UIADD3 UR6, UPT, UPT, UR12, -0x1, URZ ;  /* 0xffffffff0c067890 */ /* 0x000fe4000fffe0ff */
[----:B------:R-:W-:Y:S02]  /*0180*/  UISETP.GE.U32.AND UP0, UPT, UR4, 0xf, UPT ;  /* 0x0000000f0400788c */ /* 0x000fe4000bf06070 */
[----:B------:R-:W-:Y:S01]  /*0190*/  ULOP3.LUT UR8, UR6, 0xf, URZ, 0xc0, !UPT ;  /* 0x0000000f06087892 */ /* 0x000fe2000f8ec0ff */
[----:B------:R-:W-:-:S06]  /*01a0*/  UMOV UR4, 0x1 ;  /* 0x0000000100047882 */ /* 0x000fcc0000000000 */
[----:B------:R-:W-:Y:S05]  /*01b0*/  BRA.U !UP0, `(.L_x_17) ;  /* 0x00000001087c7547 */ /* 0x000fea000b800000 */
[----:B------:R-:W-:Y:S02]  /*01c0*/  ULOP3.LUT UR4, UR6, 0xfffffff0, URZ, 0xc0, !UPT ;  /* 0xfffffff006047892 */ /* 0x000fe4000f8ec0ff */
[----:B------:R-:W-:Y:S02]  /*01d0*/  UIADD3 UR9, UPT, UPT, UR5, 0x20, URZ ;  /* 0x0000002005097890 */ /* 0x000fe4000fffe0ff */
[----:B------:R-:W-:-:S03]  /*01e0*/  UIADD3 UR7, UPT, UPT, -UR4, URZ, URZ ;  /* 0x000000ff04077290 */ /* 0x000fc6000fffe1ff */
[----:B------:R-:W-:-:S09]  /*01f0*/  UMOV UR4, URZ ;  /* 0x000000ff00047c82 */ /* 0x000fd20008000000 */
.L_x_18:
[----:B------:R-:W1:Y:S01]  /*0200*/  LDS.128 R12, [UR9+-0x20] ;  /* 0xffffe009ff0c7984 */ /* 0x000e620008000c00 */
[----:B------:R-:W-:Y:S02]  /*0210*/  UIADD3 UR7, UPT, UPT, UR7, 0x10, URZ ;  /* 0x0000001007077890 */ /* 0x000fe4000fffe0ff */
[----:B------:R-:W-:Y:S01]  /*0220*/  UIADD3 UR4, UPT, UPT, UR4, 0x10, URZ ;  /* 0x0000001004047890 */ /* 0x000fe2000fffe0ff */
[----:B0-----:R-:W0:Y:S01]  /*0230*/  LDS.128 R4, [UR9+-0x10] ;  /* 0xfffff009ff047984 */ /* 0x001e220008000c00 */
[----:B------:R-:W-:-:S03]  /*0240*/  UISETP.NE.AND UP0, UPT, UR7, URZ, UPT ;  /* 0x000000ff0700728c */ /* 0x000fc6000bf05270 */
[----:B------:R-:W2:Y:S04]  /*0250*/  LDS.128 R8, [UR9] ;  /* 0x00000009ff087984 */ /* 0x000ea80008000c00 */
[----:B------:R-:W3:Y:S04]  /*0260*/  LDS.128 R16, [UR9+0x10] ;  /* 0x00001009ff107984 */ /* 0x000ee80008000c00 */
[----:B------:R-:W4:Y:S01]  /*0270*/  LDS R3, [UR9+0x20] ;  /* 0x00002009ff037984 */ /* 0x000f220008000800 */
[----:B------:R-:W-:Y:S01]  /*0280*/  UIADD3 UR9, UPT, UPT, UR9, 0x40, URZ ;  /* 0x0000004009097890 */ /* 0x000fe2000fffe0ff */
[----:B-1----:R-:W-:-:S04]  /*0290*/  FADD R13, R13, R2 ;  /* 0x000000020d0d7221 */ /* 0x002fc80000000000 */
[----:B------:R-:W-:-:S04]  /*02a0*/  FADD R14, R13, R14 ;  /* 0x0000000e0d0e7221 */ /* 0x000fc80000000000 */
[----:B------:R-:W-:-:S04]  /*02b0*/  FADD R15, R14, R15 ;  /* 0x0000000f0e0f7221 */ /* 0x000fc80000000000 */
[----:B0-----:R-:W-:-:S04]  /*02c0*/  FADD R4, R15, R4 ;  /* 0x000000040f047221 */ /* 0x001fc80000000000 */
[----:B------:R-:W-:-:S04]  /*02d0*/  FADD R5, R4, R5 ;  /* 0x0000000504057221 */ /* 0x000fc80000000000 */
[----:B------:R-:W-:-:S04]  /*02e0*/  FADD R6, R5, R6 ;  /* 0x0000000605067221 */ /* 0x000fc80000000000 */
[----:B------:R-:W-:-:S04]  /*02f0*/  FADD R7, R6, R7 ;  /* 0x0000000706077221 */ /* 0x000fc80000000000 */
[----:B--2---:R-:W-:-:S04]  /*0300*/  FADD R8, R7, R8 ;  /* 0x0000000807087221 */ /* 0x004fc80000000000 */
[----:B------:R-:W-:-:S04]  /*0310*/  FADD R9, R8, R9 ;  /* 0x0000000908097221 */ /* 0x000fc80000000000 */
[----:B------:R-:W-:-:S04]  /*0320*/  FADD R10, R9, R10 ;  /* 0x0000000a090a7221 */ /* 0x000fc80000000000 */
[----:B------:R-:W-:-:S04]  /*0330*/  FADD R11, R10, R11 ;  /* 0x0000000b0a0b7221 */ /* 0x000fc80000000000 */
[----:B---3--:R-:W-:-:S04]  /*0340*/  FADD R16, R11, R16 ;  /* 0x000000100b107221 */ /* 0x008fc80000000000 */
[----:B------:R-:W-:-:S04]  /*0350*/  FADD R17, R16, R17 ;  /* 0x0000001110117221 */ /* 0x000fc80000000000 */
[----:B------:R-:W-:-:S04]  /*0360*/  FADD R18, R17, R18 ;  /* 0x0000001211127221 */ /* 0x000fc80000000000 */
[----:B------:R-:W-:-:S04]  /*0370*/  FADD R18, R18, R19 ;  /* 0x0000001312127221 */ /* 0x000fc80000000000 */
[----:B----4-:R-:W-:Y:S01]  /*0380*/  FADD R2, R18, R3 ;  /* 0x0000000312027221 */ /* 0x010fe20000000000 */
[----:B------:R-:W-:Y:S06]  /*0390*/  BRA.U UP0, `(.L_x_18) ;  /* 0xfffffffd00987547 */ /* 0x000fec000b83ffff */
[----:B------:R-:W-:-:S12]  /*03a0*/  UIADD3 UR4, UPT, UPT, UR4, 0x1, URZ ;  /* 0x0000000104047890 */ /* 0x000fd8000fffe0ff */
.L_x_17:
[----:B------:R-:W-:-:S09]  /*03b0*/  UISETP.NE.AND UP0, UPT, UR8, URZ, UPT ;  /* 0x000000ff0800728c */ /* 0x000fd2000bf05270 */
[----:B------:R-:W-:Y:S05]  /*03c0*/  BRA.U !UP0, `(.L_x_19) ;  /* 0x0000000108b87547 */ /* 0x000fea000b800000 */
[----:B------:R-:W-:Y:S02]  /*03d0*/  UISETP.GE.U32.AND UP0, UPT, UR8, 0x8, UPT ;  /* 0x000000080800788c */ /* 0x000fe4000bf06070 */
[----:B------:R-:W-:-:S04]  /*03e0*/  ULOP3.LUT UR7, UR6, 0x7, URZ, 0xc0, !UPT ;  /* 0x0000000706077892 */ /* 0x000fc8000f8ec0ff */
[----:B------:R-:W-:-:S03]  /*03f0*/  UISETP.NE.AND UP1, UPT, UR7, URZ, UPT ;  /* 0x000000ff0700728c */ /* 0x000fc6000bf25270 */
[----:B------:R-:W-:Y:S08]  /*0400*/  BRA.U !UP0, `(.L_x_20) ;  /* 0x0000000108487547 */ /* 0x000ff0000b800000 */
[----:B------:R-:W-:Y:S02]  /*0410*/  ULEA UR8, UR4, UR5, 0x2 ;  /* 0x0000000504087291 */ /* 0x000fe4000f8e10ff */
[----:B------:R-:W-:-:S07]  /*0420*/  UIADD3 UR4, UPT, UPT, UR4, 0x8, URZ ;  /* 0x0000000804047890 */ /* 0x000fce000fffe0ff */
[----:B------:R-:W1:Y:S04]  /*0430*/  LDS R3, [UR8] ;  /* 0x00000008ff037984 */ /* 0x000e680008000800 */
[----:B0-----:R-:W0:Y:S04]  /*0440*/  LDS R4, [UR8+0x4] ;  /* 0x00000408ff047984 */ /* 0x001e280008000800 */
[----:B------:R-:W2:Y:S04]  /*0450*/  LDS R6, [UR8+0x8] ;  /* 0x00000808ff067984 */ /* 0x000ea80008000800 */
[----:B------:R-:W3:Y:S04]  /*0460*/  LDS R8, [UR8+0xc] ;  /* 0x00000c08ff087984 */ /* 0x000ee80008000800 */
[----:B------:R-:W4:Y:S04]  /*0470*/  LDS R10, [UR8+0x10] ;  /* 0x00001008ff0a7984 */ /* 0x000f280008000800 */
[----:B------:R-:W5:Y:S04]  /*0480*/  LDS R12, [UR8+0x14] ;  /* 0x00001408ff0c7984 */ /* 0x000f680008000800 */
[----:B------:R-:W5:Y:S04]  /*0490*/  LDS R14, [UR8+0x18] ;  /* 0x00001808ff0e7984 */ /* 0x000f680008000800 */
[----:B------:R-:W5:Y:S01]  /*04a0*/  LDS R16, [UR8+0x1c] ;  /* 0x00001c08ff107984 */ /* 0x000f620008000800 */
[----:B-1----:R-:W-:-:S04]  /*04b0*/  FADD R3, R2, R3 ;  /* 0x0000000302037221 */ /* 0x002fc80000000000 */
[----:B0-----:R-:W-:-:S04]  /*04c0*/  FADD R3, R3, R4 ;  /* 0x0000000403037221 */ /* 0x001fc80000000000 */
[----:B--2---:R-:W-:-:S04]  /*04d0*/  FADD R3, R3, R6 ;  /* 0x0000000603037221 */ /* 0x004fc80000000000 */
[----:B---3--:R-:W-:-:S04]  /*04e0*/  FADD R3, R3, R8 ;  /* 0x0000000803037221 */ /* 0x008fc80000000000 */
[----:B----4-:R-:W-:-:S04]  /*04f0*/  FADD R3, R3, R10 ;  /* 0x0000000a03037221 */ /* 0x010fc80000000000 */
[----:B-----5:R-:W-:-:S04]  /*0500*/  FADD R3, R3, R12 ;  /* 0x0000000c03037221 */ /* 0x020fc80000000000 */
[----:B------:R-:W-:-:S04]  /*0510*/  FADD R3, R3, R14 ;  /* 0x0000000e03037221 */ /* 0x000fc80000000000 */
[----:B------:R-:W-:-:S07]  /*0520*/  FADD R2, R3, R16 ;  /* 0x0000001003027221 */ /* 0x000fce0000000000 */
.L_x_20:
        /* <DEDUP_REMOVED lines=10> */
[----:B------:R-:W3:Y:S01]  /*05d0*/  LDS R8, [UR7+0xc] ;  /* 0x00000c07ff087984 */ /* 0x000ee20008000800 */
[----:B-1----:R-:W-:-:S04]  /*05e0*/  FADD R3, R2, R3 ;  /* 0x0000000302037221 */ /* 0x002fc80000000000 */
[----:B0-----:R-:W-:-:S04]  /*05f0*/  FADD R3, R3, R4 ;  /* 0x0000000403037221 */ /* 0x001fc80000000000 */
[----:B--2---:R-:W-:-:S04]  /*0600*/  FADD R3, R3, R6 ;  /* 0x0000000603037221 */ /* 0x004fc80000000000 */
[----:B---3--:R-:W-:-:S07]  /*0610*/  FADD R2, R3, R8 ;  /* 0x0000000803027221 */ /* 0x008fce0000000000 */
.L_x_21:
[----:B------:R-:W-:Y:S05]  /*0620*/  BRA.U !UP1, `(.L_x_19) ;  /* 0x0000000109207547 */ /* 0x000fea000b800000 */
[----:B------:R-:W-:Y:S02]  /*0630*/  ULEA UR4, UR4, UR5, 0x2 ;  /* 0x0000000504047291 */ /* 0x000fe4000f8e10ff */
[----:B------:R-:W-:-:S12]  /*0640*/  UIADD3 UR6, UPT, UPT, -UR6, URZ, URZ ;  /* 0x000000ff06067290 */ /* 0x000fd8000fffe1ff */
.L_x_22:
[----:B------:R-:W1:Y:S01]  /*0650*/  LDS R3, [UR4] ;  /* 0x00000004ff037984 */ /* 0x000e620008000800 */
[----:B------:R-:W-:Y:S02]  /*0660*/  UIADD3 UR6, UPT, UPT, UR6, 0x1, URZ ;  /* 0x0000000106067890 */ /* 0x000fe4000fffe0ff */
[----:B------:R-:W-:Y:S02]  /*0670*/  UIADD3 UR4, UPT, UPT, UR4, 0x4, URZ ;  /* 0x0000000404047890 */ /* 0x000fe4000fffe0ff */
[----:B------:R-:W-:Y:S01]  /*0680*/  UISETP.NE.AND UP0, UPT, UR6, URZ, UPT ;  /* 0x000000ff0600728c */ /* 0x000fe2000bf05270 */
[----:B-1----:R-:W-:-:S08]  /*0690*/  FADD R2, R3, R2 ;  /* 0x0000000203027221 */ /* 0x002fd00000000000 */
[----:B------:R-:W-:Y:S05]  /*06a0*/  BRA.U UP0, `(.L_x_22) ;  /* 0xfffffffd00e87547 */ /* 0x000fea000b83ffff */
.L_x_19:
[----:B-1----:R2:W-:Y:S02]  /*06b0*/  STS [UR5], R2 ;  /* 0x00000002ff007988 */ /* 0x0025e40008000805 */
.L_x_16:
[----:B0-----:R-:W0:Y:S02]  /*06c0*/  LDC.64 R4, c[0x0][0x388] ;  /* 0x0000e200ff047b82 */ /* 0x001e240000000a00 */
[----:B0-----:R-:W-:-:S05]  /*06d0*/  IMAD.WIDE.U32 R4, R0, 0x4, R4 ;  /* 0x0000000400047825 */ /* 0x001fca00078e0004 */
[----:B-1----:R-:W-:Y:S01]  /*06e0*/  STG.E desc[UR10][R4.64], R2 ;  /* 0x0000000204007986 */ /* 0x002fe2000c10190a */
[----:B------:R-:W-:Y:S05]  /*06f0*/  EXIT ;  /* 0x000000000000794d */ /* 0x000fea0003800000 */
.L_x_23:
        /* <DEDUP_REMOVED lines=16> */
.L_x_35:


//--------------------- .text._Z15totalSequentialPfS_i --------------------------
	.section	.text._Z15totalSequentialPfS_i,"ax",@progbits
	.align	128
        .global         _Z15totalSequentialPfS_i
        .type           _Z15totalSequentialPfS_i,@function
        .size           _Z15totalSequentialPfS_i,(.L_x_36 - _Z15totalSequentialPfS_i)
        .other          _Z15totalSequentialPfS_i,@"STO_CUDA_ENTRY STV_DEFAULT"
_Z15totalSequentialPfS_i:
.text._Z15totalSequentialPfS_i:
[----:B------:R-:W-:Y:S01]  /*0000*/  LDC R1, c[0x0][0x37c] ;  /* 0x0000df00ff017b82 */ /* 0x000fe20000000800 */
[----:B------:R-:W0:Y:S01]  /*0010*/  S2R R0, SR_TID.X ;  /* 0x0000000000007919 */ /* 0x000e220000002100 */
[----:B------:R-:W1:Y:S01]  /*0020*/  LDCU UR8, c[0x0][0x360] ;  /* 0x00006c00ff0877ac */ /* 0x000e620008000800 */
[----:B0-----:R-:W-:-:S13]  /*0030*/  ISETP.NE.AND P0, PT, R0, RZ, PT ;  /* 0x000000ff0000720c */ /* 0x001fda0003f05270 */
[----:B-1----:R-:W-:Y:S05]  /*0040*/  @P0 EXIT ;  /* 0x000000000000094d */ /* 0x002fea0003800000 */
[----:B------:R-:W0:Y:S01]  /*0050*/  S2R R0, SR_CTAID.X ;  /* 0x0000000000007919 */ /* 0x000e220000002500 */
[----:B------:R-:W-:Y:S01]  /*0060*/  UISETP.GE.U32.AND UP0, UPT, UR8, 0x10, UPT ;  /* 0x000000100800788c */ /* 0x000fe2000bf06070 */
[----:B------:R-:W-:Y:S01]  /*0070*/  HFMA2 R24, -RZ, RZ, 0, 0 ;  /* 0x00000000ff187431 */ /* 0x000fe200000001ff */
[----:B------:R-:W-:Y:S01]  /*0080*/  ULOP3.LUT UR6, UR8, 0xf, URZ, 0xc0, !UPT ;  /* 0x0000000f08067892 */ /* 0x000fe2000f8ec0ff */
[----:B------:R-:W-:Y:S01]  /*0090*/  UMOV UR4, URZ ;  /* 0x000000ff00047c82 */ /* 0x000fe20008000000 */
[----:B------:R-:W1:Y:S01]  /*00a0*/  LDCU.64 UR10, c[0x0][0x358] ;  /* 0x00006b00ff0a77ac */ /* 0x000e620008000a00 */
[----:B0-----:R-:W-:-:S04]  /*00b0*/  IMAD R10, R0, UR8, RZ ;  /* 0x00000008000a7c24 */ /* 0x001fc8000f8e02ff */
[----:B-1----:R-:W-:Y:S05]  /*00c0*/  BRA.U !UP0, `(.L_x_24) ;  /* 0x0000000508a47547 */ /* 0x002fea000b800000 */
[----:B------:R-:W0:Y:S01]  /*00d0*/  LDC.64 R2, c[0x0][0x380] ;  /* 0x0000e000ff027b82 */ /* 0x000e220000000a00 */
[----:B------:R-:W-:Y:S01]  /*00e0*/  ULOP3.LUT UR5, UR8, 0xfffffff0, URZ, 0xc0, !UPT ;  /* 0xfffffff008057892 */ /* 0x000fe2000f8ec0ff */
[----:B------:R-:W-:Y:S01]  /*00f0*/  IADD3 R11, PT, PT, R10, 0x7, RZ ;  /* 0x000000070a0b7810 */ /* 0x000fe20007ffe0ff */
[----:B------:R-:W-:Y:S01]  /*0100*/  ULOP3.LUT UR4, UR8, 0x7f0, URZ, 0xc0, !UPT ;  /* 0x000007f008047892 */ /* 0x000fe2000f8ec0ff */
[----:B------:R-:W-:Y:S01]  /*0110*/  MOV R24, RZ ;  /* 0x000000ff00187202 */ /* 0x000fe20000000f00 */
[----:B------:R-:W-:-:S12]  /*0120*/  UIADD3 UR5, UPT, UPT, -UR5, URZ, URZ ;  /* 0x000000ff05057290 */ /* 0x000fd8000fffe1ff */
.L_x_25:
[----:B------:R-:W-:-:S05]  /*0130*/  IADD3 R5, PT, PT, R11, -0x7, RZ ;  /* 0xfffffff90b057810 */ /* 0x000fca0007ffe0ff */
[----:B0-----:R-:W-:-:S05]  /*0140*/  IMAD.WIDE.U32 R4, R5, 0x4, R2 ;  /* 0x0000000405047825 */ /* 0x001fca00078e0002 */
[----:B--2---:R0:W2:Y:S01]  /*0150*/  LDG.E R25, desc[UR10][R4.64] ;  /* 0x0000000a04197981 */ /* 0x0040a2000c1e1900 */
[----:B------:R-:W-:-:S05]  /*0160*/  IADD3 R23, PT, PT, R11, -0x6, RZ ;  /* 0xfffffffa0b177810 */ /* 0x000fca0007ffe0ff */
[----:B------:R-:W-:-:S06]  /*0170*/  IMAD.WIDE.U32 R22, R23, 0x4, R2 ;  /* 0x0000000417167825 */ /* 0x000fcc00078e0002 */
[----:B------:R-:W3:Y:S01]  /*0180*/  LDG.E R22, desc[UR10][R22.64] ;  /* 0x0000000a16167981 */ /* 0x000ee2000c1e1900 */
[----:B------:R-:W-:-:S05]  /*0190*/  IADD3 R19, PT, PT, R11, -0x5, RZ ;  /* 0xfffffffb0b137810 */ /* 0x000fca0007ffe0ff */
[----:B------:R-:W-:-:S06]  /*01a0*/  IMAD.WIDE.U32 R18, R19, 0x4, R2 ;  /* 0x0000000413127825 */ /* 0x000fcc00078e0002 */
[----:B------:R-:W4:Y:S01]  /*01b0*/  LDG.E R18, desc[UR10][R18.64] ;  /* 0x0000000a12127981 */ /* 0x000f22000c1e1900 */
[----:B------:R-:W-:-:S05]  /*01c0*/  IADD3 R13, PT, PT, R11, -0x4, RZ ;  /* 0xfffffffc0b0d7810 */ /* 0x000fca0007ffe0ff */
[----:B------:R-:W-:-:S06]  /*01d0*/  IMAD.WIDE.U32 R12, R13, 0x4, R2 ;  /* 0x000000040d0c7825 */ /* 0x000fcc00078e0002 */
[----:B------:R-:W5:Y:S01]  /*01e0*/  LDG.E R12, desc[UR10][R12.64] ;  /* 0x0000000a0c0c7981 */ /* 0x000f62000c1e1900 */
[----:B------:R-:W-:-:S05]  /*01f0*/  IADD3 R7, PT, PT, R11, -0x3, RZ ;  /* 0xfffffffd0b077810 */ /* 0x000fca0007ffe0ff */
[----:B0-----:R-:W-:-:S05]  /*0200*/  IMAD.WIDE.U32 R4, R7, 0x4, R2 ;  /* 0x0000000407047825 */ /* 0x001fca00078e0002 */
[----:B------:R-:W5:Y:S01]  /*0210*/  LDG.E R17, desc[UR10][R4.64] ;  /* 0x0000000a04117981 */ /* 0x000f62000c1e1900 */
[----:B------:R-:W-:-:S05]  /*0220*/  IADD3 R7, PT, PT, R11, -0x2, RZ ;  /* 0xfffffffe0b077810 */ /* 0x000fca0007ffe0ff */
[----:B-1----:R-:W-:-:S05]  /*0230*/  IMAD.WIDE.U32 R6, R7, 0x4, R2 ;  /* 0x0000000407067825 */ /* 0x002fca00078e0002 */
[----:B------:R0:W5:Y:S01]  /*0240*/  LDG.E R16, desc[UR10][R6.64] ;  /* 0x0000000a06107981 */ /* 0x000162000c1e1900 */
[----:B------:R-:W-:-:S05]  /*0250*/  IADD3 R27, PT, PT, R11, -0x1, RZ ;  /* 0xffffffff0b1b7810 */ /* 0x000fca0007ffe0ff */
[----:B------:R-:W-:-:S05]  /*0260*/  IMAD.WIDE.U32 R26, R27, 0x4, R2 ;  /* 0x000000041b1a7825 */ /* 0x000fca00078e0002 */
[----:B------:R1:W5:Y:S01]  /*0270*/  LDG.E R15, desc[UR10][R26.64] ;  /* 0x0000000a1a0f7981 */ /* 0x000362000c1e1900 */
[----:B------:R-:W-:-:S05]  /*0280*/  IMAD.WIDE.U32 R28, R11, 0x4, R2 ;  /* 0x000000040b1c7825 */ /* 0x000fca00078e0002 */
[----:B------:R-:W5:Y:S01]  /*0290*/  LDG.E R14, desc[UR10][R28.64] ;  /* 0x0000000a1c0e7981 */ /* 0x000f62000c1e1900 */
[----:B------:R-:W-:-:S05]  /*02a0*/  IADD3 R9, PT, PT, R11, 0x1, RZ ;  /* 0x000000010b097810 */ /* 0x000fca0007ffe0ff */
[----:B0-----:R-:W-:-:S05]  /*02b0*/  IMAD.WIDE.U32 R6, R9, 0x4, R2 ;  /* 0x0000000409067825 */ /* 0x001fca00078e0002 */
[----:B------:R0:W5:Y:S01]  /*02c0*/  LDG.E R13, desc[UR10][R6.64] ;  /* 0x0000000a060d7981 */ /* 0x000162000c1e1900 */
[----:B------:R-:W-:-:S05]  /*02d0*/  IADD3 R21, PT, PT, R11, 0x2, RZ ;  /* 0x000000020b157810 */ /* 0x000fca0007ffe0ff */
[----:B------:R-:W-:-:S06]  /*02e0*/  IMAD.WIDE.U32 R20, R21, 0x4, R2 ;  /* 0x0000000415147825 */ /* 0x000fcc00078e0002 */
[----:B------:R0:W5:Y:S01]  /*02f0*/  LDG.E R20, desc[UR10][R20.64] ;  /* 0x0000000a14147981 */ /* 0x000162000c1e1900 */
[----:B------:R-:W-:-:S05]  /*0300*/  IADD3 R9, PT, PT, R11, 0x3, RZ ;  /* 0x000000030b097810 */ /* 0x000fca0007ffe0ff */
[----:B------:R-:W-:-:S05]  /*0310*/  IMAD.WIDE.U32 R8, R9, 0x4, R2 ;  /* 0x0000000409087825 */ /* 0x000fca00078e0002 */
[----:B------:R0:W5:Y:S01]  /*0320*/  LDG.E R19, desc[UR10][R8.64] ;  /* 0x0000000a08137981 */ /* 0x000162000c1e1900 */
[----:B------:R-:W-:-:S05]  /*0330*/  IADD3 R5, PT, PT, R11, 0x4, RZ ;  /* 0x000000040b057810 */ /* 0x000fca0007ffe0ff */
[----:B------:R-:W-:-:S05]  /*0340*/  IMAD.WIDE.U32 R4, R5, 0x4, R2 ;  /* 0x0000000405047825 */ /* 0x000fca00078e0002 */
[----:B------:R0:W5:Y:S01]  /*0350*/  LDG.E R23, desc[UR10][R4.64] ;  /* 0x0000000a04177981 */ /* 0x000162000c1e1900 */
[----:B------:R-:W-:Y:S02]  /*0360*/  I2FP.F32.S32 R24, R24 ;  /* 0x0000001800187245 */ /* 0x000fe40000201400 */
[----:B-1----:R-:W-:-:S05]  /*0370*/  IADD3 R27, PT, PT, R11, 0x5, RZ ;  /* 0x000000050b1b7810 */ /* 0x002fca0007ffe0ff */
[----:B0-----:R-:W-:-:S05]  /*0380*/  IMAD.WIDE.U32 R6, R27, 0x4, R2 ;  /* 0x000000041b067825 */ /* 0x001fca00078e0002 */
[----:B------:R0:W5:Y:S01]  /*0390*/  LDG.E R26, desc[UR10][R6.64] ;  /* 0x0000000a061a7981 */ /* 0x000162000c1e1900 */
[----:B------:R-:W-:-:S04]  /*03a0*/  VIADD R21, R11, 0x6 ;  /* 0x000000060b157836 */ /* 0x000fc80000000000 */
[----:B------:R-:W-:-:S06]  /*03b0*/  IMAD.WIDE.U32 R8, R21, 0x4, R2 ;  /* 0x0000000415087825 */ /* 0x000fcc00078e0002 */
[----:B------:R1:W5:Y:S01]  /*03c0*/  LDG.E R8, desc[UR10][R8.64] ;  /* 0x0000000a08087981 */ /* 0x000362000c1e1900 */
[----:B------:R-:W-:-:S05]  /*03d0*/  IADD3 R5, PT, PT, R11, 0x7, RZ ;  /* 0x000000070b057810 */ /* 0x000fca0007ffe0ff */
[----:B------:R-:W-:-:S06]  /*03e0*/  IMAD.WIDE.U32 R4, R5, 0x4, R2 ;  /* 0x0000000405047825 */ /* 0x000fcc00078e0002 */
[----:B------:R5:W5:Y:S01]  /*03f0*/  LDG.E R4, desc[UR10][R4.64] ;  /* 0x0000000a04047981 */ /* 0x000b62000c1e1900 */
[----:B--2---:R-:W-:-:S06]  /*0400*/  FADD R24, R25, R24 ;  /* 0x0000001819187221 */ /* 0x004fcc0000000000 */
[----:B------:R-:W2:Y:S02]  /*0410*/  F2I.TRUNC.NTZ R24, R24 ;  /* 0x0000001800187305 */ /* 0x000ea4000020f100 */
[----:B--2---:R-:W-:-:S05]  /*0420*/  I2FP.F32.S32 R21, R24 ;  /* 0x0000001800157245 */ /* 0x004fca0000201400 */
[----:B---3--:R-:W-:-:S06]  /*0430*/  FADD R21, R22, R21 ;  /* 0x0000001516157221 */ /* 0x008fcc0000000000 */
[----:B------:R-:W0:Y:S02]  /*0440*/  F2I.TRUNC.NTZ R21, R21 ;  /* 0x0000001500157305 */ /* 0x000e24000020f100 */
[----:B0-----:R-:W-:-:S05]  /*0450*/  I2FP.F32.S32 R7, R21 ;  /* 0x0000001500077245 */ /* 0x001fca0000201400 */
[----:B----4-:R-:W-:-:S06]  /*0460*/  FADD R18, R18, R7 ;  /* 0x0000000712127221 */ /* 0x010fcc0000000000 */
[----:B------:R-:W1:Y:S01]  /*0470*/  F2I.TRUNC.NTZ R18, R18 ;  /* 0x0000001200127305 */ /* 0x000e62000020f100 */
[----:B------:R-:W-:Y:S02]  /*0480*/  IADD3 R7, PT, PT, R11, 0x8, RZ ;  /* 0x000000080b077810 */ /* 0x000fe40007ffe0ff */
[----:B-1----:R-:W-:-:S05]  /*0490*/  I2FP.F32.S32 R9, R18 ;  /* 0x0000001200097245 */ /* 0x002fca0000201400 */
[----:B-----5:R-:W-:Y:S01]  /*04a0*/  FADD R9, R12, R9 ;  /* 0x000000090c097221 */ /* 0x020fe20000000000 */
[----:B------:R-:W-:-:S05]  /*04b0*/  IMAD.WIDE.U32 R6, R7, 0x4, R2 ;  /* 0x0000000407067825 */ /* 0x000fca00078e0002 */
[----:B------:R-:W0:Y:S01]  /*04c0*/  F2I.TRUNC.NTZ R9, R9 ;  /* 0x0000000900097305 */ /* 0x000e22000020f100 */
[----:B------:R1:W2:Y:S01]  /*04d0*/  LDG.E R6, desc[UR10][R6.64] ;  /* 0x0000000a06067981 */ /* 0x0002a2000c1e1900 */
[----:B0-----:R-:W-:-:S05]  /*04e0*/  I2FP.F32.S32 R12, R9 ;  /* 0x00000009000c7245 */ /* 0x001fca0000201400 */
[----:B------:R-:W-:-:S06]  /*04f0*/  FADD R12, R17, R12 ;  /* 0x0000000c110c7221 */ /* 0x000fcc0000000000 */
[----:B------:R-:W0:Y:S02]  /*0500*/  F2I.TRUNC.NTZ R12, R12 ;  /* 0x0000000c000c7305 */ /* 0x000e24000020f100 */
[----:B0-----:R-:W-:-:S05]  /*0510*/  I2FP.F32.S32 R5, R12 ;  /* 0x0000000c00057245 */ /* 0x001fca0000201400 */
[----:B------:R-:W-:-:S06]  /*0520*/  FADD R5, R16, R5 ;  /* 0x0000000510057221 */ /* 0x000fcc0000000000 */
[----:B------:R-:W0:Y:S02]  /*0530*/  F2I.TRUNC.NTZ R5, R5 ;  /* 0x0000000500057305 */ /* 0x000e24000020f100 */
[----:B0-----:R-:W-:-:S05]  /*0540*/  I2FP.F32.S32 R16, R5 ;  /* 0x0000000500107245 */ /* 0x001fca0000201400 */
[----:B------:R-:W-:-:S06]  /*0550*/  FADD R15, R15, R16 ;  /* 0x000000100f0f7221 */ /* 0x000fcc0000000000 */
[----:B------:R-:W1:Y:S02]  /*0560*/  F2I.TRUNC.NTZ R15, R15 ;  /* 0x0000000f000f7305 */ /* 0x000e64000020f100 */
[----:B-1----:R-:W-:-:S05]  /*0570*/  I2FP.F32.S32 R7, R15 ;  /* 0x0000000f00077245 */ /* 0x002fca0000201400 */
[----:B------:R-:W-:-:S06]  /*0580*/  FADD R7, R14, R7 ;  /* 0x000000070e077221 */ /* 0x000fcc0000000000 */
[----:B------:R-:W0:Y:S02]  /*0590*/  F2I.TRUNC.NTZ R7, R7 ;  /* 0x0000000700077305 */ /* 0x000e24000020f100 */
        /* <DEDUP_REMOVED lines=20> */
[----:B------:R-:W0:Y:S01]  /*06e0*/  F2I.TRUNC.NTZ R4, R4 ;  /* 0x0000000400047305 */ /* 0x000e22000020f100 */
[----:B------:R-:W-:-:S04]  /*06f0*/  UIADD3 UR5, UPT, UPT, UR5, 0x10, URZ ;  /* 0x0000001005057890 */ /* 0x000fc8000fffe0ff */
[----:B------:R-:W-:Y:S01]  /*0700*/  UISETP.NE.AND UP0, UPT, UR5, URZ, UPT ;  /* 0x000000ff0500728c */ /* 0x000fe2000bf05270 */
[----:B0-----:R-:W-:-:S05]  /*0710*/  I2FP.F32.S32 R9, R4 ;  /* 0x0000000400097245 */ /* 0x001fca0000201400 */
[----:B--2---:R-:W-:-:S04]  /*0720*/  FADD R6, R6, R9 ;  /* 0x0000000906067221 */ /* 0x004fc80000000000 */
[----:B------:R1:W2:Y:S01]  /*0730*/  F2I.TRUNC.NTZ R24, R6 ;  /* 0x0000000600187305 */ /* 0x0002a2000020f100 */
[----:B------:R-:W-:Y:S01]  /*0740*/  IADD3 R11, PT, PT, R11, 0x10, RZ ;  /* 0x000000100b0b7810 */ /* 0x000fe20007ffe0ff */
[----:B------:R-:W-:Y:S06]  /*0750*/  BRA.U UP0, `(.L_x_25) ;  /* 0xfffffff900747547 */ /* 0x000fec000b83ffff */
.L_x_24:
[----:B------:R-:W-:-:S09]  /*0760*/  UISETP.NE.AND UP0, UPT, UR6, URZ, UPT ;  /* 0x000000ff0600728c */ /* 0x000fd2000bf05270 */
[----:B------:R-:W-:Y:S05]  /*0770*/  BRA.U !UP0, `(.L_x_26) ;  /* 0x0000000508887547 */ /* 0x000fea000b800000 */
[----:B------:R-:W-:Y:S02]  /*0780*/  UISETP.GE.U32.AND UP0, UPT, UR6, 0x8, UPT ;  /* 0x000000080600788c */ /* 0x000fe4000bf06070 */
[----:B------:R-:W-:-:S04]  /*0790*/  ULOP3.LUT UR7, UR8, 0x7, URZ, 0xc0, !UPT ;  /* 0x0000000708077892 */ /* 0x000fc8000f8ec0ff */
[----:B------:R-:W-:-:S03]  /*07a0*/  UISETP.NE.AND UP1, UPT, UR7, URZ, UPT ;  /* 0x000000ff0700728c */ /* 0x000fc6000bf25270 */
[----:B------:R-:W-:Y:S08]  /*07b0*/  BRA.U !UP0, `(.L_x_27) ;  /* 0x0000000108c87547 */ /* 0x000ff0000b800000 */
[----:B------:R-:W0:Y:S01]  /*07c0*/  LDC.64 R2, c[0x0][0x380] ;  /* 0x0000e000ff027b82 */ /* 0x000e220000000a00 */
[----:B------:R-:W-:-:S05]  /*07d0*/  IADD3 R9, PT, PT, R10, UR4, RZ ;  /* 0x000000040a097c10 */ /* 0x000fca000fffe0ff */
[----:B0-----:R-:W-:-:S05]  /*07e0*/  IMAD.WIDE.U32 R12, R9, 0x4, R2 ;  /* 0x00000004090c7825 */ /* 0x001fca00078e0002 */
[----:B------:R-:W3:Y:S01]  /*07f0*/  LDG.E R4, desc[UR10][R12.64] ;  /* 0x0000000a0c047981 */ /* 0x000ee2000c1e1900 */
[----:B------:R-:W-:-:S05]  /*0800*/  IADD3 R15, PT, PT, R9, 0x1, RZ ;  /* 0x00000001090f7810 */ /* 0x000fca0007ffe0ff */
[----:B------:R-:W-:-:S05]  /*0810*/  IMAD.WIDE.U32 R14, R15, 0x4, R2 ;  /* 0x000000040f0e7825 */ /* 0x000fca00078e0002 */
[----:B------:R0:W4:Y:S01]  /*0820*/  LDG.E R5, desc[UR10][R14.64] ;  /* 0x0000000a0e057981 */ /* 0x000122000c1e1900 */
[----:B------:R-:W-:-:S05]  /*0830*/  IADD3 R17, PT, PT, R9, 0x2, RZ ;  /* 0x0000000209117810 */ /* 0x000fca0007ffe0ff */
[----:B------:R-:W-:-:S05]  /*0840*/  IMAD.WIDE.U32 R16, R17, 0x4, R2 ;  /* 0x0000000411107825 */ /* 0x000fca00078e0002 */
[----:B-1----:R1:W5:Y:S01]  /*0850*/  LDG.E R6, desc[UR10][R16.64] ;  /* 0x0000000a10067981 */ /* 0x002362000c1e1900 */
[----:B------:R-:W-:-:S05]  /*0860*/  IADD3 R19, PT, PT, R9, 0x3, RZ ;  /* 0x0000000309137810 */ /* 0x000fca0007ffe0ff */
[----:B------:R-:W-:-:S05]  /*0870*/  IMAD.WIDE.U32 R18, R19, 0x4, R2 ;  /* 0x0000000413127825 */ /* 0x000fca00078e0002 */
[----:B------:R-:W5:Y:S01]  /*0880*/  LDG.E R7, desc[UR10][R18.64] ;  /* 0x0000000a12077981 */ /* 0x000f62000c1e1900 */
[----:B------:R-:W-:-:S05]  /*0890*/  IADD3 R21, PT, PT, R9, 0x4, RZ ;  /* 0x0000000409157810 */ /* 0x000fca0007ffe0ff */
[----:B------:R-:W-:-:S05]  /*08a0*/  IMAD.WIDE.U32 R20, R21, 0x4, R2 ;  /* 0x0000000415147825 */ /* 0x000fca00078e0002 */
[----:B------:R-:W5:Y:S01]  /*08b0*/  LDG.E R8, desc[UR10][R20.64] ;  /* 0x0000000a14087981 */ /* 0x000f62000c1e1900 */
[----:B------:R-:W-:-:S04]  /*08c0*/  VIADD R11, R9, 0x5 ;  /* 0x00000005090b7836 */ /* 0x000fc80000000000 */
[----:B0-----:R-:W-:-:S05]  /*08d0*/  IMAD.WIDE.U32 R14, R11, 0x4, R2 ;  /* 0x000000040b0e7825 */ /* 0x001fca00078e0002 */
[----:B------:R0:W5:Y:S01]  /*08e0*/  LDG.E R11, desc[UR10][R14.64] ;  /* 0x0000000a0e0b7981 */ /* 0x000162000c1e1900 */
[----:B------:R-:W-:-:S05]  /*08f0*/  IADD3 R13, PT, PT, R9, 0x6, RZ ;  /* 0x00000006090d7810 */ /* 0x000fca0007ffe0ff */
[----:B------:R-:W-:-:S06]  /*0900*/  IMAD.WIDE.U32 R12, R13, 0x4, R2 ;  /* 0x000000040d0c7825 */ /* 0x000fcc00078e0002 */
[----:B------:R-:W5:Y:S01]  /*0910*/  LDG.E R12, desc[UR10][R12.64] ;  /* 0x0000000a0c0c7981 */ /* 0x000f62000c1e1900 */
[----:B------:R-:W-:-:S05]  /*0920*/  IADD3 R9, PT, PT, R9, 0x7, RZ ;  /* 0x0000000709097810 */ /* 0x000fca0007ffe0ff */
[----:B------:R-:W-:-:S06]  /*0930*/  IMAD.WIDE.U32 R2, R9, 0x4, R2 ;  /* 0x0000000409027825 */ /* 0x000fcc00078e0002 */
[----:B------:R0:W5:Y:S01]  /*0940*/  LDG.E R2, desc[UR10][R2.64] ;  /* 0x0000000a02027981 */ /* 0x000162000c1e1900 */
[----:B--2---:R-:W-:Y:S01]  /*0950*/  I2FP.F32.S32 R9, R24 ;  /* 0x0000001800097245 */ /* 0x004fe20000201400 */
[----:B------:R-:W-:-:S04]  /*0960*/  UIADD3 UR4, UPT, UPT, UR4, 0x8, URZ ;  /* 0x0000000804047890 */ /* 0x000fc8000fffe0ff */
[----:B---3--:R-:W-:-:S06]  /*0970*/  FADD R4, R4, R9 ;  /* 0x0000000904047221 */ /* 0x008fcc0000000000 */
[----:B------:R-:W1:Y:S02]  /*0980*/  F2I.TRUNC.NTZ R4, R4 ;  /* 0x0000000400047305 */ /* 0x000e64000020f100 */
[----:B-1----:R-:W-:-:S05]  /*0990*/  I2FP.F32.S32 R16, R4 ;  /* 0x0000000400107245 */ /* 0x002fca0000201400 */
[----:B----4-:R-:W-:-:S06]  /*09a0*/  FADD R5, R5, R16 ;  /* 0x0000001005057221 */ /* 0x010fcc0000000000 */
[----:B------:R-:W1:Y:S02]  /*09b0*/  F2I.TRUNC.NTZ R5, R5 ;  /* 0x0000000500057305 */ /* 0x000e64000020f100 */
[----:B-1----:R-:W-:-:S05]  /*09c0*/  I2FP.F32.S32 R9, R5 ;  /* 0x0000000500097245 */ /* 0x002fca0000201400 */
[----:B-----5:R-:W-:-:S06]  /*09d0*/  FADD R6, R6, R9 ;  /* 0x0000000906067221 */ /* 0x020fcc0000000000 */
        /* <DEDUP_REMOVED lines=14> */
[----:B------:R-:W-:-:S04]  /*0ac0*/  FADD R2, R2, R9 ;  /* 0x0000000902027221 */ /* 0x000fc80000000000 */
[----:B------:R0:W3:Y:S03]  /*0ad0*/  F2I.TRUNC.NTZ R24, R2 ;  /* 0x0000000200187305 */ /* 0x0000e6000020f100 */
.L_x_27:
[----:B------:R-:W-:Y:S05]  /*0ae0*/  BRA.U !UP1, `(.L_x_26) ;  /* 0x0000000109ac7547 */ /* 0x000fea000b800000 */
[----:B------:R-:W-:Y:S02]  /*0af0*/  UISETP.GE.U32.AND UP0, UPT, UR7, 0x4, UPT ;  /* 0x000000040700788c */ /* 0x000fe4000bf06070 */
[----:B------:R-:W-:-:S04]  /*0b00*/  ULOP3.LUT UR5, UR8, 0x3, URZ, 0xc0, !UPT ;  /* 0x0000000308057892 */ /* 0x000fc8000f8ec0ff */
[----:B------:R-:W-:-:S03]  /*0b10*/  UISETP.NE.AND UP1, UPT, UR5, URZ, UPT ;  /* 0x000000ff0500728c */ /* 0x000fc6000bf25270 */
[----:B------:R-:W-:Y:S08]  /*0b20*/  BRA.U !UP0, `(.L_x_28) ;  /* 0x0000000108687547 */ /* 0x000ff0000b800000 */
[----:B0-----:R-:W0:Y:S01]  /*0b30*/  LDC.64 R2, c[0x0][0x380] ;  /* 0x0000e000ff027b82 */ /* 0x001e220000000a00 */
[----:B------:R-:W-:-:S05]  /*0b40*/  IADD3 R11, PT, PT, R10, UR4, RZ ;  /* 0x000000040a0b7c10 */ /* 0x000fca000fffe0ff */
[----:B0-----:R-:W-:-:S06]  /*0b50*/  IMAD.WIDE.U32 R4, R11, 0x4, R2 ;  /* 0x000000040b047825 */ /* 0x001fcc00078e0002 */
[----:B------:R-:W4:Y:S01]  /*0b60*/  LDG.E R4, desc[UR10][R4.64] ;  /* 0x0000000a04047981 */ /* 0x000f22000c1e1900 */
[----:B------:R-:W-:-:S05]  /*0b70*/  IADD3 R7, PT, PT, R11, 0x1, RZ ;  /* 0x000000010b077810 */ /* 0x000fca0007ffe0ff */
[----:B-1----:R-:W-:-:S06]  /*0b80*/  IMAD.WIDE.U32 R6, R7, 0x4, R2 ;  /* 0x0000000407067825 */ /* 0x002fcc00078e0002 */
[----:B------:R-:W5:Y:S01]  /*0b90*/  LDG.E R6, desc[UR10][R6.64] ;  /* 0x0000000a06067981 */ /* 0x000f62000c1e1900 */
[----:B------:R-:W-:-:S05]  /*0ba0*/  IADD3 R9, PT, PT, R11, 0x2, RZ ;  /* 0x000000020b097810 */ /* 0x000fca0007ffe0ff */
[----:B------:R-:W-:-:S06]  /*0bb0*/  IMAD.WIDE.U32 R8, R9, 0x4, R2 ;  /* 0x0000000409087825 */ /* 0x000fcc00078e0002 */
[----:B------:R-:W5:Y:S01]  /*0bc0*/  LDG.E R8, desc[UR10][R8.64] ;  /* 0x0000000a08087981 */ /* 0x000f62000c1e1900 */
[----:B------:R-:W-:-:S05]  /*0bd0*/  IADD3 R11, PT, PT, R11, 0x3, RZ ;  /* 0x000000030b0b7810 */ /* 0x000fca0007ffe0ff */
[----:B------:R-:W-:-:S06]  /*0be0*/  IMAD.WIDE.U32 R2, R11, 0x4, R2 ;  /* 0x000000040b027825 */ /* 0x000fcc00078e0002 */
[----:B------:R-:W5:Y:S01]  /*0bf0*/  LDG.E R2, desc[UR10][R2.64] ;  /* 0x0000000a02027981 */ /* 0x000f62000c1e1900 */
[----:B--23--:R-:W-:Y:S01]  /*0c00*/  I2FP.F32.S32 R11, R24 ;  /* 0x00000018000b7245 */ /* 0x00cfe20000201400 */
[----:B------:R-:W-:-:S04]  /*0c10*/  UIADD3 UR4, UPT, UPT, UR4, 0x4, URZ ;  /* 0x0000000404047890 */ /* 0x000fc8000fffe0ff */
[----:B----4-:R-:W-:-:S06]  /*0c20*/  FADD R4, R4, R11 ;  /* 0x0000000b04047221 */ /* 0x010fcc0000000000 */
[----:B------:R-:W0:Y:S02]  /*0c30*/  F2I.TRUNC.NTZ R4, R4 ;  /* 0x0000000400047305 */ /* 0x000e24000020f100 */
[----:B0-----:R-:W-:-:S05]  /*0c40*/  I2FP.F32.S32 R5, R4 ;  /* 0x0000000400057245 */ /* 0x001fca0000201400 */
[----:B-----5:R-:W-:-:S06]  /*0c50*/  FADD R5, R6, R5 ;  /* 0x0000000506057221 */ /* 0x020fcc0000000000 */
[----:B------:R-:W0:Y:S02]  /*0c60*/  F2I.TRUNC.NTZ R5, R5 ;  /* 0x0000000500057305 */ /* 0x000e24000020f100 */
[----:B0-----:R-:W-:-:S05]  /*0c70*/  I2FP.F32.S32 R7, R5 ;  /* 0x0000000500077245 */ /* 0x001fca0000201400 */
[----:B------:R-:W-:-:S06]  /*0c80*/  FADD R7, R8, R7 ;  /* 0x0000000708077221 */ /* 0x000fcc0000000000 */
[----:B------:R-:W0:Y:S02]  /*0c90*/  F2I.TRUNC.NTZ R7, R7 ;  /* 0x0000000700077305 */ /* 0x000e24000020f100 */
[----:B0-----:R-:W-:-:S05]  /*0ca0*/  I2FP.F32.S32 R9, R7 ;  /* 0x0000000700097245 */ /* 0x001fca0000201400 */
[----:B------:R-:W-:-:S04]  /*0cb0*/  FADD R2, R2, R9 ;  /* 0x0000000902027221 */ /* 0x000fc80000000000 */
[----:B------:R4:W0:Y:S03]  /*0cc0*/  F2I.TRUNC.NTZ R24, R2 ;  /* 0x0000000200187305 */ /* 0x000826000020f100 */
.L_x_28:
[----:B------:R-:W-:Y:S05]  /*0cd0*/  BRA.U !UP1, `(.L_x_26) ;  /* 0x0000000109307547 */ /* 0x000fea000b800000 */
[----:B------:R-:W0:Y:S01]  /*0ce0*/  LDC.64 R4, c[0x0][0x380] ;  /* 0x0000e000ff047b82 */ /* 0x000e220000000a00 */
[----:B------:R-:W-:Y:S01]  /*0cf0*/  IADD3 R7, PT, PT, R10, UR4, RZ ;  /* 0x000000040a077c10 */ /* 0x000fe2000fffe0ff */
[----:B------:R-:W-:-:S12]  /*0d00*/  UIADD3 UR5, UPT, UPT, -UR5, URZ, URZ ;  /* 0x000000ff05057290 */ /* 0x000fd8000fffe1ff */
.L_x_29:
[----:B0---4-:R-:W-:-:S06]  /*0d10*/  IMAD.WIDE.U32 R2, R7, 0x4, R4 ;  /* 0x0000000407027825 */ /* 0x011fcc00078e0004 */
[----:B------:R-:W4:Y:S01]  /*0d20*/  LDG.E R2, desc[UR10][R2.64] ;  /* 0x0000000a02027981 */ /* 0x000f22000c1e1900 */
[----:B--23--:R-:W-:Y:S01]  /*0d30*/  I2FP.F32.S32 R9, R24 ;  /* 0x0000001800097245 */ /* 0x00cfe20000201400 */
[----:B------:R-:W-:Y:S01]  /*0d40*/  UIADD3 UR5, UPT, UPT, UR5, 0x1, URZ ;  /* 0x0000000105057890 */ /* 0x000fe2000fffe0ff */
[----:B------:R-:W-:-:S03]  /*0d50*/  IADD3 R7, PT, PT, R7, 0x1, RZ ;  /* 0x0000000107077810 */ /* 0x000fc60007ffe0ff */
[----:B------:R-:W-:Y:S01]  /*0d60*/  UISETP.NE.AND UP0, UPT, UR5, URZ, UPT ;  /* 0x000000ff0500728c */ /* 0x000fe2000bf05270 */
[----:B----4-:R-:W-:-:S06]  /*0d70*/  FADD R24, R9, R2 ;  /* 0x0000000209187221 */ /* 0x010fcc0000000000 */
[----:B------:R-:W0:Y:S02]  /*0d80*/  F2I.TRUNC.NTZ R24, R24 ;  /* 0x0000001800187305 */ /* 0x000e24000020f100 */
[----:B------:R-:W-:Y:S05]  /*0d90*/  BRA.U UP0, `(.L_x_29) ;  /* 0xfffffffd00dc7547 */ /* 0x000fea000b83ffff */
.L_x_26:
[----:B0---4-:R-:W0:Y:S01]  /*0da0*/  LDC.64 R2, c[0x0][0x388] ;  /* 0x0000e200ff027b82 */ /* 0x011e220000000a00 */
[----:B--23--:R-:W-:Y:S01]  /*0db0*/  I2FP.F32.S32 R5, R24 ;  /* 0x0000001800057245 */ /* 0x00cfe20000201400 */
[----:B0-----:R-:W-:-:S05]  /*0dc0*/  IMAD.WIDE.U32 R2, R0, 0x4, R2 ;  /* 0x0000000400027825 */ /* 0x001fca00078e0002 */
[----:B------:R-:W-:Y:S01]  /*0dd0*/  STG.E desc[UR10][R2.64], R5 ;  /* 0x0000000502007986 */ /* 0x000fe2000c10190a */
[----:B------:R-:W-:Y:S05]  /*0de0*/  EXIT ;  /* 0x000000000000794d */ /* 0x000fea0003800000 */
.L_x_30:
        /* <DEDUP_REMOVED lines=9> */
.L_x_36:


//--------------------- .nv.shared._Z31totalWithThreadSyncAndSharedMemPfS_i --------------------------
	.section	.nv.shared._Z31totalWithThreadSyncAndSharedMemPfS_i,"aw",@nobits
	.sectionflags	@""
	.align	4
.nv.shared._Z31totalWithThreadSyncAndSharedMemPfS_i:
	.zero		5120


//--------------------- .nv.shared.reserved.0     --------------------------
	.section	.nv.shared.reserved.0,"aw",@nobits
	.weak		__nv_reservedSMEM_offset_0_alias
	.size		__nv_reservedSMEM_offset_0_alias, 0, 64
	.other		__nv_reservedSMEM_offset_0_alias,@"STO_CUDA_RESERVED_SHARED STV_DEFAULT"
__nv_reservedSMEM_offset_0_alias:
	.zero		0
	.zero		64


//--------------------- .nv.shared._Z42totalWithThreadSyncAndSharedMemInterleavedPfS_i --------------------------
	.section	.nv.shared._Z42totalWithThreadSyncAndSharedMemInterleavedPfS_i,"aw",@nobits
	.sectionflags	@""
	.align	4
.nv.shared._Z42totalWithThreadSyncAndSharedMemInterleavedPfS_i:
	.zero		5120


//--------------------- .nv.shared._Z24totalSequentialSharedMemPfS_i --------------------------
	.section	.nv.shared._Z24totalSequentialSharedMemPfS_i,"aw",@nobits
	.sectionflags	@""
	.align	4
.nv.shared._Z24totalSequentialSharedMemPfS_i:
	.zero		5120


//--------------------- .nv.constant0._Z31totalWithThreadSyncAndSharedMemPfS_i --------------------------
	.section	.nv.constant0._Z31totalWithThreadSyncAndSharedMemPfS_i,"a",@progbits
	.sectionflags	@""
	.align	4
.nv.constant0._Z31totalWithThreadSyncAndSharedMemPfS_i:
	.zero		916


//--------------------- .nv.constant0._Z19totalWithThreadSyncPfS_i --------------------------
	.section	.nv.constant0._Z19totalWithThreadSyncPfS_i,"a",@progbits
	.sectionflags	@""
	.align	4
.nv.constant0._Z19totalWithThreadSyncPfS_i:
	.zero		916


//--------------------- .nv.constant0._Z42totalWithThreadSyncAndSharedMemInterleavedPfS_i --------------------------
	.section	.nv.constant0._Z42totalWithThreadSyncAndSharedMemInterleavedPfS_i,"a",@progbits
	.sectionflags	@""
	.align	4
.nv.constant0._Z42totalWithThreadSyncAndSharedMemInterleavedPfS_i:
	.zero		916


//--------------------- .nv.constant0._Z30totalWithThreadSyncInterleavedPfS_i --------------------------
	.section	.nv.constant0._Z30totalWithThreadSyncInterleavedPfS_i,"a",@progbits
	.sectionflags	@""
	.align	4
.nv.constant0._Z30totalWithThreadSyncInterleavedPfS_i:
	.zero		916


//--------------------- .nv.constant0._Z24totalSequentialSharedMemPfS_i --------------------------
	.section	.nv.constant0._Z24totalSequentialSharedMemPfS_i,"a",@progbits
	.sectionflags	@""
	.align	4
.nv.constant0._Z24totalSequentialSharedMemPfS_i:
	.zero		916


//--------------------- .nv.constant0._Z15totalSequentialPfS_i --------------------------
	.section	.nv.constant0._Z15totalSequentialPfS_i,"a",@progbits
	.sectionflags	@""
	.align	4
.nv.constant0._Z15totalSequentialPfS_i:
	.zero		916


//--------------------- SYMBOLS --------------------------

	.type		.nv.reservedSmem.offset0,@object
	.size		.nv.reservedSmem.offset0,0x4
	.type		.nv.reservedSmem.cap,@object
	.size		.nv.reservedSmem.cap,0x4
